// auto-generated by cutlass_sweep.gemm — config: {"arch": "sm_100", "cluster_m": 4, "cluster_n": 1, "dtype": "fp32", "dtype_b": "fp32", "layout": "nt", "stages": 0, "tile_k": 32, "tile_m": 256, "tile_n": 64}
#include "cutlass/cutlass.h"
#include "cutlass/gemm/collective/collective_builder.hpp"
#include "cutlass/gemm/device/gemm_universal_adapter.h"
#include "cutlass/gemm/kernel/gemm_universal.hpp"
#include "cutlass/epilogue/collective/collective_builder.hpp"

using ElemA = float;
using ElemB = float;
using ElemCD = float;
using Acc  = float;
using TileShape    = cute::Shape<cute::_256, cute::_64, cute::_32>;
using ClusterShape = cute::Shape<cute::_4, cute::_1, cute::_1>;

using CollectiveEpilogue = typename cutlass::epilogue::collective::CollectiveBuilder<
    cutlass::arch::Sm100, cutlass::arch::OpClassTensorOp,
    TileShape, ClusterShape,
    cutlass::epilogue::collective::EpilogueTileAuto,
    Acc, Acc,
    ElemCD, cutlass::layout::RowMajor, 128 / cutlass::sizeof_bits<ElemCD>::value,
    ElemCD, cutlass::layout::RowMajor, 128 / cutlass::sizeof_bits<ElemCD>::value,
    cutlass::epilogue::collective::EpilogueScheduleAuto
  >::CollectiveOp;

using CollectiveMainloop = typename cutlass::gemm::collective::CollectiveBuilder<
    cutlass::arch::Sm100, cutlass::arch::OpClassTensorOp,
    ElemA, cutlass::layout::RowMajor, 128 / cutlass::sizeof_bits<ElemA>::value,
    ElemB, cutlass::layout::ColumnMajor, 128 / cutlass::sizeof_bits<ElemB>::value,
    Acc,
    TileShape, ClusterShape,
    cutlass::gemm::collective::StageCountAutoCarveout<static_cast<int>(sizeof(typename CollectiveEpilogue::SharedStorage))>,
    cutlass::gemm::collective::KernelScheduleAuto
  >::CollectiveOp;

using GemmKernel = cutlass::gemm::kernel::GemmUniversal<
    cute::Shape<int,int,int,int>,
    CollectiveMainloop,
    CollectiveEpilogue
>;
using Gemm = cutlass::gemm::device::GemmUniversalAdapter<GemmKernel>;

// Force the device kernel symbol into the cubin without needing a host main.
auto* _anchor = &cutlass::device_kernel<GemmKernel>;


// ===== COMPILED SASS (sm_100a) =====

	.target	sm_100a

	.elftype	@"ET_EXEC"


//--------------------- .note.nv.tkinfo           --------------------------
	.section	.note.nv.tkinfo,"",@"SHT_NOTE"
	.sectionflags	@"SHF_NOTE_NV_TKINFO"
	.tkinfo
        /*0018*/ 	.word	0x00000002
        /*0030*/ 	.string	""
        /*0030*/ 	.string	"ptxas"
        /*0030*/ 	.string	"Cuda compilation tools, release 13.0, V13.0.88"
        /*0030*/ 	.string	"Build cuda_13.0.r13.0/compiler.36424714_0"
        /*0030*/ 	.string	"-arch sm_100a -m 64 "



//--------------------- .note.nv.cuinfo           --------------------------
	.section	.note.nv.cuinfo,"",@"SHT_NOTE"
	.sectionflags	@"SHF_NOTE_NV_CUINFO"
        /*0018*/ 	.short	0x0002
        /*001a*/ 	.short	0x0064
        /*001c*/ 	.short	0x0082
	.zero		2


//--------------------- .nv.info                  --------------------------
	.section	.nv.info,"",@"SHT_CUDA_INFO"
	.align	4


	//----- nvinfo : EIATTR_REGCOUNT
	.align		4
        /*0000*/ 	.byte	0x04, 0x2f
        /*0002*/ 	.short	(.L_19 - .L_18)
	.align		4
.L_18:
        /*0004*/ 	.word	index@(_ZN7cutlass13device_kernelINS_4gemm6kernel13GemmUniversalIN4cute5tupleIJiiiiEEENS1_10collective13CollectiveMmaINS1_35MainloopSm100TmaUmmaWarpSpecializedILi9ELi2ELi4ENS5_IJNS4_1CILi4EEENSA_ILi1EEESC_EEEEENS5_IJNSA_ILi256EEENSA_ILi64EEENSA_ILi32EEEEEEfNS5_IJlSC_lEEEfSJ_NS4_8TiledMMAINS4_8MMA_AtomIJNS4_23SM100_MMA_TF32_2x1SM_SSINS_10tfloat32_tESN_fLi256ELi64ELNS4_4UMMA5MajorE0ELSP_0ELNSO_7ScaleInE0ELSQ_0EEEEEENS4_6LayoutINS5_IJSC_SC_SC_EEENS5_IJNSA_ILi0EEESV_SV_EEEEENS5_IJNS4_10UnderscoreESY_SY_EEEEENS4_18SM100_TMA_2SM_LOADENS4_14ComposedLayoutINS4_7SwizzleILi3ELi4ELi3EEENS4_18smem_ptr_flag_bitsILi32EEENST_INS5_IJNSA_ILi8EEESH_EEENS5_IJSH_SC_EEEEEEEvNS4_8identityENS4_28SM100_TMA_2SM_LOAD_MULTICASTES1B_vS1C_EENS_8epilogue10collective18CollectiveEpilogueINS1F_23Sm100TmaWarpSpecializedILi4ELi2ELi16ELb1ELb0EEEJNS5_IJNSA_ILi128EEESG_SH_EEENS5_IJNST_IS1K_SC_EENST_INSA_ILi16EEESC_EEEEEfSJ_fSJ_NS1F_6fusion15FusionCallbacksIS1J_NS1Q_17LinearCombinationIffffLNS_15FloatRoundStyleE2EEES1L_S1P_JEEENS4_5SM1004TMEM4LOAD26SM100_TMEM_LOAD_32dp32b16xENS4_13SM90_TMA_LOADENS12_INS13_ILi2ELi4ELi3EEES16_NST_INS5_IJS17_S1N_EEENS5_IJS1N_SC_EEEEEEENS4_39AutoVectorizingCopyWithAssumedAlignmentILi128EEENS4_14SM90_TMA_STOREES25_S27_S27_EEEvvEEEEvNT_6ParamsE)
        /*0008*/ 	.word	0x0000004c


	//----- nvinfo : EIATTR_FRAME_SIZE
	.align		4
.L_19:
        /*000c*/ 	.byte	0x04, 0x11
        /*000e*/ 	.short	(.L_21 - .L_20)
	.align		4
.L_20:
        /*0010*/ 	.word	index@($__internal_2_$__cuda_sm10x_tcgen05_guardrail_trap_unallocated_columns_being_dealloced)
        /*0014*/ 	.word	0x00000000


	//----- nvinfo : EIATTR_FRAME_SIZE
	.align		4
.L_21:
        /*0018*/ 	.byte	0x04, 0x11
        /*001a*/ 	.short	(.L_23 - .L_22)
	.align		4
.L_22:
        /*001c*/ 	.word	index@($__internal_1_$__cuda_sm10x_tcgen05_guardrail_trap_phase_invalid_during_alloc)
        /*0020*/ 	.word	0x00000000


	//----- nvinfo : EIATTR_FRAME_SIZE
	.align		4
.L_23:
        /*0024*/ 	.byte	0x04, 0x11
        /*0026*/ 	.short	(.L_25 - .L_24)
	.align		4
.L_24:
        /*0028*/ 	.word	index@($__internal_0_$__cuda_sm10x_tcgen05_guardrail_trap_col_being_dealloced_not_returned_by_alloc)
        /*002c*/ 	.word	0x00000000


	//----- nvinfo : EIATTR_FRAME_SIZE
	.align		4
.L_25:
        /*0030*/ 	.byte	0x04, 0x11
        /*0032*/ 	.short	(.L_27 - .L_26)
	.align		4
.L_26:
        /*0034*/ 	.word	index@(_ZN7cutlass13device_kernelINS_4gemm6kernel13GemmUniversalIN4cute5tupleIJiiiiEEENS1_10collective13CollectiveMmaINS1_35MainloopSm100TmaUmmaWarpSpecializedILi9ELi2ELi4ENS5_IJNS4_1CILi4EEENSA_ILi1EEESC_EEEEENS5_IJNSA_ILi256EEENSA_ILi64EEENSA_ILi32EEEEEEfNS5_IJlSC_lEEEfSJ_NS4_8TiledMMAINS4_8MMA_AtomIJNS4_23SM100_MMA_TF32_2x1SM_SSINS_10tfloat32_tESN_fLi256ELi64ELNS4_4UMMA5MajorE0ELSP_0ELNSO_7ScaleInE0ELSQ_0EEEEEENS4_6LayoutINS5_IJSC_SC_SC_EEENS5_IJNSA_ILi0EEESV_SV_EEEEENS5_IJNS4_10UnderscoreESY_SY_EEEEENS4_18SM100_TMA_2SM_LOADENS4_14ComposedLayoutINS4_7SwizzleILi3ELi4ELi3EEENS4_18smem_ptr_flag_bitsILi32EEENST_INS5_IJNSA_ILi8EEESH_EEENS5_IJSH_SC_EEEEEEEvNS4_8identityENS4_28SM100_TMA_2SM_LOAD_MULTICASTES1B_vS1C_EENS_8epilogue10collective18CollectiveEpilogueINS1F_23Sm100TmaWarpSpecializedILi4ELi2ELi16ELb1ELb0EEEJNS5_IJNSA_ILi128EEESG_SH_EEENS5_IJNST_IS1K_SC_EENST_INSA_ILi16EEESC_EEEEEfSJ_fSJ_NS1F_6fusion15FusionCallbacksIS1J_NS1Q_17LinearCombinationIffffLNS_15FloatRoundStyleE2EEES1L_S1P_JEEENS4_5SM1004TMEM4LOAD26SM100_TMEM_LOAD_32dp32b16xENS4_13SM90_TMA_LOADENS12_INS13_ILi2ELi4ELi3EEES16_NST_INS5_IJS17_S1N_EEENS5_IJS1N_SC_EEEEEEENS4_39AutoVectorizingCopyWithAssumedAlignmentILi128EEENS4_14SM90_TMA_STOREES25_S27_S27_EEEvvEEEEvNT_6ParamsE)
        /*0038*/ 	.word	0x00000000


	//----- nvinfo : EIATTR_MIN_STACK_SIZE
	.align		4
.L_27:
        /*003c*/ 	.byte	0x04, 0x12
        /*003e*/ 	.short	(.L_29 - .L_28)
	.align		4
.L_28:
        /*0040*/ 	.word	index@(_ZN7cutlass13device_kernelINS_4gemm6kernel13GemmUniversalIN4cute5tupleIJiiiiEEENS1_10collective13CollectiveMmaINS1_35MainloopSm100TmaUmmaWarpSpecializedILi9ELi2ELi4ENS5_IJNS4_1CILi4EEENSA_ILi1EEESC_EEEEENS5_IJNSA_ILi256EEENSA_ILi64EEENSA_ILi32EEEEEEfNS5_IJlSC_lEEEfSJ_NS4_8TiledMMAINS4_8MMA_AtomIJNS4_23SM100_MMA_TF32_2x1SM_SSINS_10tfloat32_tESN_fLi256ELi64ELNS4_4UMMA5MajorE0ELSP_0ELNSO_7ScaleInE0ELSQ_0EEEEEENS4_6LayoutINS5_IJSC_SC_SC_EEENS5_IJNSA_ILi0EEESV_SV_EEEEENS5_IJNS4_10UnderscoreESY_SY_EEEEENS4_18SM100_TMA_2SM_LOADENS4_14ComposedLayoutINS4_7SwizzleILi3ELi4ELi3EEENS4_18smem_ptr_flag_bitsILi32EEENST_INS5_IJNSA_ILi8EEESH_EEENS5_IJSH_SC_EEEEEEEvNS4_8identityENS4_28SM100_TMA_2SM_LOAD_MULTICASTES1B_vS1C_EENS_8epilogue10collective18CollectiveEpilogueINS1F_23Sm100TmaWarpSpecializedILi4ELi2ELi16ELb1ELb0EEEJNS5_IJNSA_ILi128EEESG_SH_EEENS5_IJNST_IS1K_SC_EENST_INSA_ILi16EEESC_EEEEEfSJ_fSJ_NS1F_6fusion15FusionCallbacksIS1J_NS1Q_17LinearCombinationIffffLNS_15FloatRoundStyleE2EEES1L_S1P_JEEENS4_5SM1004TMEM4LOAD26SM100_TMEM_LOAD_32dp32b16xENS4_13SM90_TMA_LOADENS12_INS13_ILi2ELi4ELi3EEES16_NST_INS5_IJS17_S1N_EEENS5_IJS1N_SC_EEEEEEENS4_39AutoVectorizingCopyWithAssumedAlignmentILi128EEENS4_14SM90_TMA_STOREES25_S27_S27_EEEvvEEEEvNT_6ParamsE)
        /*0044*/ 	.word	0x00000000
.L_29:


//--------------------- .nv.compat                --------------------------
	.section	.nv.compat,"",@"SHT_CUDA_COMPAT_INFO"
	.align	4
        /*0000*/ 	.byte	0x02, 0x09, 0x01, 0x00, 0x02, 0x02, 0x02, 0x00, 0x02, 0x05, 0x05, 0x00, 0x03, 0x07, 0x01, 0x01
        /*0010*/ 	.byte	0x02, 0x03, 0x01, 0x00, 0x02, 0x06, 0x01, 0x00, 0x04, 0x0b, 0x08, 0x00, 0x09, 0x00, 0x00, 0x00
        /*0020*/ 	.byte	0x00, 0x00, 0x00, 0x00


//--------------------- .nv.info._ZN7cutlass13device_kernelINS_4gemm6kernel13GemmUniversalIN4cute5tupleIJiiiiEEENS1_10collective13CollectiveMmaINS1_35MainloopSm100TmaUmmaWarpSpecializedILi9ELi2ELi4ENS5_IJNS4_1CILi4EEENSA_ILi1EEESC_EEEEENS5_IJNSA_ILi256EEENSA_ILi64EEENSA_ILi32EEEEEEfNS5_IJlSC_lEEEfSJ_NS4_8TiledMMAINS4_8MMA_AtomIJNS4_23SM100_MMA_TF32_2x1SM_SSINS_10tfloat32_tESN_fLi256ELi64ELNS4_4UMMA5MajorE0ELSP_0ELNSO_7ScaleInE0ELSQ_0EEEEEENS4_6LayoutINS5_IJSC_SC_SC_EEENS5_IJNSA_ILi0EEESV_SV_EEEEENS5_IJNS4_10UnderscoreESY_SY_EEEEENS4_18SM100_TMA_2SM_LOADENS4_14ComposedLayoutINS4_7SwizzleILi3ELi4ELi3EEENS4_18smem_ptr_flag_bitsILi32EEENST_INS5_IJNSA_ILi8EEESH_EEENS5_IJSH_SC_EEEEEEEvNS4_8identityENS4_28SM100_TMA_2SM_LOAD_MULTICASTES1B_vS1C_EENS_8epilogue10collective18CollectiveEpilogueINS1F_23Sm100TmaWarpSpecializedILi4ELi2ELi16ELb1ELb0EEEJNS5_IJNSA_ILi128EEESG_SH_EEENS5_IJNST_IS1K_SC_EENST_INSA_ILi16EEESC_EEEEEfSJ_fSJ_NS1F_6fusion15FusionCallbacksIS1J_NS1Q_17LinearCombinationIffffLNS_15FloatRoundStyleE2EEES1L_S1P_JEEENS4_5SM1004TMEM4LOAD26SM100_TMEM_LOAD_32dp32b16xENS4_13SM90_TMA_LOADENS12_INS13_ILi2ELi4ELi3EEES16_NST_INS5_IJS17_S1N_EEENS5_IJS1N_SC_EEEEEEENS4_39AutoVectorizingCopyWithAssumedAlignmentILi128EEENS4_14SM90_TMA_STOREES25_S27_S27_EEEvvEEEEvNT_6ParamsE --------------------------
	.section	.nv.info._ZN7cutlass13device_kernelINS_4gemm6kernel13GemmUniversalIN4cute5tupleIJiiiiEEENS1_10collective13CollectiveMmaINS1_35MainloopSm100TmaUmmaWarpSpecializedILi9ELi2ELi4ENS5_IJNS4_1CILi4EEENSA_ILi1EEESC_EEEEENS5_IJNSA_ILi256EEENSA_ILi64EEENSA_ILi32EEEEEEfNS5_IJlSC_lEEEfSJ_NS4_8TiledMMAINS4_8MMA_AtomIJNS4_23SM100_MMA_TF32_2x1SM_SSINS_10tfloat32_tESN_fLi256ELi64ELNS4_4UMMA5MajorE0ELSP_0ELNSO_7ScaleInE0ELSQ_0EEEEEENS4_6LayoutINS5_IJSC_SC_SC_EEENS5_IJNSA_ILi0EEESV_SV_EEEEENS5_IJNS4_10UnderscoreESY_SY_EEEEENS4_18SM100_TMA_2SM_LOADENS4_14ComposedLayoutINS4_7SwizzleILi3ELi4ELi3EEENS4_18smem_ptr_flag_bitsILi32EEENST_INS5_IJNSA_ILi8EEESH_EEENS5_IJSH_SC_EEEEEEEvNS4_8identityENS4_28SM100_TMA_2SM_LOAD_MULTICASTES1B_vS1C_EENS_8epilogue10collective18CollectiveEpilogueINS1F_23Sm100TmaWarpSpecializedILi4ELi2ELi16ELb1ELb0EEEJNS5_IJNSA_ILi128EEESG_SH_EEENS5_IJNST_IS1K_SC_EENST_INSA_ILi16EEESC_EEEEEfSJ_fSJ_NS1F_6fusion15FusionCallbacksIS1J_NS1Q_17LinearCombinationIffffLNS_15FloatRoundStyleE2EEES1L_S1P_JEEENS4_5SM1004TMEM4LOAD26SM100_TMEM_LOAD_32dp32b16xENS4_13SM90_TMA_LOADENS12_INS13_ILi2ELi4ELi3EEES16_NST_INS5_IJS17_S1N_EEENS5_IJS1N_SC_EEEEEEENS4_39AutoVectorizingCopyWithAssumedAlignmentILi128EEENS4_14SM90_TMA_STOREES25_S27_S27_EEEvvEEEEvNT_6ParamsE,"",@"SHT_CUDA_INFO"
	.sectionflags	@""
	.align	4


	//----- nvinfo : EIATTR_CUDA_API_VERSION
	.align		4
        /*0000*/ 	.byte	0x04, 0x37
        /*0002*/ 	.short	(.L_31 - .L_30)
.L_30:
        /*0004*/ 	.word	0x00000082


	//----- nvinfo : EIATTR_KPARAM_INFO
	.align		4
.L_31:
        /*0008*/ 	.byte	0x04, 0x17
        /*000a*/ 	.short	(.L_33 - .L_32)
.L_32:
        /*000c*/ 	.word	0x00000000
        /*0010*/ 	.short	0x0000
        /*0012*/ 	.short	0x0000
        /*0014*/ 	.byte	0x00, 0xf0, 0x01, 0x20


	//----- nvinfo : EIATTR_AT_ENTRY_FRAGMENTS
	.align		4
.L_33:
        /*0018*/ 	.byte	0x04, 0x4f
        /*001a*/ 	.short	(.L_35 - .L_34)


	//   ....[0]....
.L_34:
        /*001c*/ 	.word	0x00000007


	//----- nvinfo : EIATTR_RESERVED_SMEM_USED
	.align		4
.L_35:
        /*0020*/ 	.byte	0x01, 0x41
	.zero		2


	//----- nvinfo : EIATTR_SPARSE_MMA_MASK
	.align		4
        /*0024*/ 	.byte	0x03, 0x50
        /*0026*/ 	.short	0x0000


	//----- nvinfo : EIATTR_TCGEN05_2CTA_USED
	.align		4
        /*0028*/ 	.byte	0x01, 0x52
	.zero		2


	//----- nvinfo : EIATTR_MAXREG_COUNT
	.align		4
        /*002c*/ 	.byte	0x03, 0x1b
        /*002e*/ 	.short	0x00ff


	//----- nvinfo : EIATTR_NUM_BARRIERS
	.align		4
        /*0030*/ 	.byte	0x02, 0x4c
        /*0032*/ 	.byte	0x07
	.zero		1


	//----- nvinfo : EIATTR_EXTERNS
	.align		4
        /*0034*/ 	.byte	0x04, 0x0f
        /*0036*/ 	.short	(.L_37 - .L_36)


	//   ....[0]....
	.align		4
.L_36:
        /*0038*/ 	.word	index@(__assertfail)


	//----- nvinfo : EIATTR_MERCURY_ISA_VERSION
	.align		4
.L_37:
        /*003c*/ 	.byte	0x03, 0x5f
        /*003e*/ 	.short	0x0101


	//----- nvinfo : EIATTR_INT_WARP_WIDE_INSTR_OFFSETS
	.align		4
        /*0040*/ 	.byte	0x04, 0x31
        /*0042*/ 	.short	(.L_39 - .L_38)


	//   ....[0]....
.L_38:
        /*0044*/ 	.word	0x00000eb0


	//   ....[1]....
        /*0048*/ 	.word	0x00000f60


	//   ....[2]....
        /*004c*/ 	.word	0x00004730


	//   ....[3]....
        /*0050*/ 	.word	0x00004760


	//   ....[4]....
        /*0054*/ 	.word	0x00004780


	//   ....[5]....
        /*0058*/ 	.word	0x00005380


	//   ....[6]....
        /*005c*/ 	.word	0x000053e0


	//   ....[7]....
        /*0060*/ 	.word	0x000054c0


	//   ....[8]....
        /*0064*/ 	.word	0x00005540


	//   ....[9]....
        /*0068*/ 	.word	0x00005630


	//   ....[10]....
        /*006c*/ 	.word	0x000056c0


	//   ....[11]....
        /*0070*/ 	.word	0x000057b0


	//   ....[12]....
        /*0074*/ 	.word	0x00005860


	//----- nvinfo : EIATTR_COOP_GROUP_MASK_REGIDS
	.align		4
.L_39:
        /*0078*/ 	.byte	0x04, 0x29
        /*007a*/ 	.short	(.L_41 - .L_40)


	//   ....[0]....
.L_40:
        /*007c*/ 	.word	0xffffffff


	//   ....[1]....
        /*0080*/ 	.word	0xffffffff


	//   ....[2]....
        /*0084*/ 	.word	0xffffffff


	//   ....[3]....
        /*0088*/ 	.word	0xffffffff


	//   ....[4]....
        /*008c*/ 	.word	0xffffffff


	//   ....[5]....
        /*0090*/ 	.word	0xffffffff


	//   ....[6]....
        /*0094*/ 	.word	0xffffffff


	//   ....[7]....
        /*0098*/ 	.word	0xffffffff


	//   ....[8]....
        /*009c*/ 	.word	0xffffffff


	//   ....[9]....
        /*00a0*/ 	.word	0xffffffff


	//   ....[10]....
        /*00a4*/ 	.word	0xffffffff


	//   ....[11]....
        /*00a8*/ 	.word	0xffffffff


	//   ....[12]....
        /*00ac*/ 	.word	0xffffffff


	//   ....[13]....
        /*00b0*/ 	.word	0xffffffff


	//----- nvinfo : EIATTR_COOP_GROUP_INSTR_OFFSETS
	.align		4
.L_41:
        /*00b4*/ 	.byte	0x04, 0x28
        /*00b6*/ 	.short	(.L_43 - .L_42)


	//   ....[0]....
.L_42:
        /*00b8*/ 	.word	0x000000b0


	//   ....[1]....
        /*00bc*/ 	.word	0x00000520


	//   ....[2]....
        /*00c0*/ 	.word	0x000007c0


	//   ....[3]....
        /*00c4*/ 	.word	0x00000960


	//   ....[4]....
        /*00c8*/ 	.word	0x00000a60


	//   ....[5]....
        /*00cc*/ 	.word	0x00000bd0


	//   ....[6]....
        /*00d0*/ 	.word	0x00000d70


	//   ....[7]....
        /*00d4*/ 	.word	0x00000fd0


	//   ....[8]....
        /*00d8*/ 	.word	0x00002350


	//   ....[9]....
        /*00dc*/ 	.word	0x00003510


	//   ....[10]....
        /*00e0*/ 	.word	0x000039e0


	//   ....[11]....
        /*00e4*/ 	.word	0x00003a10


	//   ....[12]....
        /*00e8*/ 	.word	0x00004630


	//   ....[13]....
        /*00ec*/ 	.word	0x00004840


	//----- nvinfo : EIATTR_VRC_CTA_INIT_COUNT
	.align		4
.L_43:
        /*00f0*/ 	.byte	0x02, 0x4a
        /*00f2*/ 	.byte	0x80
	.zero		1


	//----- nvinfo : EIATTR_SYSCALL_OFFSETS
	.align		4
        /*00f4*/ 	.byte	0x04, 0x46
        /*00f6*/ 	.short	(.L_45 - .L_44)


	//   ....[0]....
.L_44:
        /*00f8*/ 	.word	0x000064b0


	//   ....[1]....
        /*00fc*/ 	.word	0x000065a0


	//   ....[2]....
        /*0100*/ 	.word	0x00006d40


	//   ....[3]....
        /*0104*/ 	.word	0x000074c0


	//   ....[4]....
        /*0108*/ 	.word	0x00007c20


	//   ....[5]....
        /*010c*/ 	.word	0x00008370


	//----- nvinfo : EIATTR_MBARRIER_INSTR_OFFSETS
	.align		4
.L_45:
        /*0110*/ 	.byte	0x04, 0x39
        /*0112*/ 	.short	(.L_47 - .L_46)


	//   ....[0]....
.L_46:
        /*0114*/ 	.word	0x00000680
        /*0118*/ 	.word	0x000000ff
        /*011c*/ 	.word	0x00000000
        /*0120*/ 	.short	0x0100
        /*0122*/ 	.byte	0x04
	.zero		1


	//   ....[1]....
        /*0124*/ 	.word	0x00000690
        /*0128*/ 	.word	0x000000ff
        /*012c*/ 	.word	0x00000048
        /*0130*/ 	.short	0x0100
        /*0132*/ 	.byte	0x04
	.zero		1


	//   ....[2]....
        /*0134*/ 	.word	0x000006a0
        /*0138*/ 	.word	0x000000ff
        /*013c*/ 	.word	0x00000008
        /*0140*/ 	.short	0x0100
        /*0142*/ 	.byte	0x04
	.zero		1


	//   ....[3]....
        /*0144*/ 	.word	0x000006b0
        /*0148*/ 	.word	0x000000ff
        /*014c*/ 	.word	0x00000050
        /*0150*/ 	.short	0x0100
        /*0152*/ 	.byte	0x04
	.zero		1


	//   ....[4]....
        /*0154*/ 	.word	0x000006c0
        /*0158*/ 	.word	0x000000ff
        /*015c*/ 	.word	0x00000010
        /*0160*/ 	.short	0x0100
        /*0162*/ 	.byte	0x04
	.zero		1


	//   ....[5]....
        /*0164*/ 	.word	0x000006d0
        /*0168*/ 	.word	0x000000ff
        /*016c*/ 	.word	0x00000058
        /*0170*/ 	.short	0x0100
        /*0172*/ 	.byte	0x04
	.zero		1


	//   ....[6]....
        /*0174*/ 	.word	0x000006e0
        /*0178*/ 	.word	0x000000ff
        /*017c*/ 	.word	0x00000018
        /*0180*/ 	.short	0x0100
        /*0182*/ 	.byte	0x04
	.zero		1


	//   ....[7]....
        /*0184*/ 	.word	0x000006f0
        /*0188*/ 	.word	0x000000ff
        /*018c*/ 	.word	0x00000060
        /*0190*/ 	.short	0x0100
        /*0192*/ 	.byte	0x04
	.zero		1


	//   ....[8]....
        /*0194*/ 	.word	0x00000700
        /*0198*/ 	.word	0x000000ff
        /*019c*/ 	.word	0x00000020
        /*01a0*/ 	.short	0x0100
        /*01a2*/ 	.byte	0x04
	.zero		1


	//   ....[9]....
        /*01a4*/ 	.word	0x00000710
        /*01a8*/ 	.word	0x000000ff
        /*01ac*/ 	.word	0x00000068
        /*01b0*/ 	.short	0x0100
        /*01b2*/ 	.byte	0x04
	.zero		1


	//   ....[10]....
        /*01b4*/ 	.word	0x00000720
        /*01b8*/ 	.word	0x000000ff
        /*01bc*/ 	.word	0x00000028
        /*01c0*/ 	.short	0x0100
        /*01c2*/ 	.byte	0x04
	.zero		1


	//   ....[11]....
        /*01c4*/ 	.word	0x00000730
        /*01c8*/ 	.word	0x000000ff
        /*01cc*/ 	.word	0x00000070
        /*01d0*/ 	.short	0x0100
        /*01d2*/ 	.byte	0x04
	.zero		1


	//   ....[12]....
        /*01d4*/ 	.word	0x00000740
        /*01d8*/ 	.word	0x000000ff
        /*01dc*/ 	.word	0x00000030
        /*01e0*/ 	.short	0x0100
        /*01e2*/ 	.byte	0x04
	.zero		1


	//   ....[13]....
        /*01e4*/ 	.word	0x00000750
        /*01e8*/ 	.word	0x000000ff
        /*01ec*/ 	.word	0x00000078
        /*01f0*/ 	.short	0x0100
        /*01f2*/ 	.byte	0x04
	.zero		1


	//   ....[14]....
        /*01f4*/ 	.word	0x00000760
        /*01f8*/ 	.word	0x000000ff
        /*01fc*/ 	.word	0x00000038
        /*0200*/ 	.short	0x0100
        /*0202*/ 	.byte	0x04
	.zero		1


	//   ....[15]....
        /*0204*/ 	.word	0x00000770
        /*0208*/ 	.word	0x000000ff
        /*020c*/ 	.word	0x00000080
        /*0210*/ 	.short	0x0100
        /*0212*/ 	.byte	0x04
	.zero		1


	//   ....[16]....
        /*0214*/ 	.word	0x00000780
        /*0218*/ 	.word	0x000000ff
        /*021c*/ 	.word	0x00000040
        /*0220*/ 	.short	0x0100
        /*0222*/ 	.byte	0x04
	.zero		1


	//   ....[17]....
        /*0224*/ 	.word	0x00000790
        /*0228*/ 	.word	0x000000ff
        /*022c*/ 	.word	0x00000088
        /*0230*/ 	.short	0x0100
        /*0232*/ 	.byte	0x04
	.zero		1


	//   ....[18]....
        /*0234*/ 	.word	0x000008d0
        /*0238*/ 	.word	0x000000ff
        /*023c*/ 	.word	0x00000090
        /*0240*/ 	.short	0x0100
        /*0242*/ 	.byte	0x04
	.zero		1


	//   ....[19]....
        /*0244*/ 	.word	0x000008e0
        /*0248*/ 	.word	0x000000ff
        /*024c*/ 	.word	0x000000b0
        /*0250*/ 	.short	0x0100
        /*0252*/ 	.byte	0x04
	.zero		1


	//   ....[20]....
        /*0254*/ 	.word	0x000008f0
        /*0258*/ 	.word	0x000000ff
        /*025c*/ 	.word	0x00000098
        /*0260*/ 	.short	0x0100
        /*0262*/ 	.byte	0x04
	.zero		1


	//   ....[21]....
        /*0264*/ 	.word	0x00000900
        /*0268*/ 	.word	0x000000ff
        /*026c*/ 	.word	0x000000b8
        /*0270*/ 	.short	0x0100
        /*0272*/ 	.byte	0x04
	.zero		1


	//   ....[22]....
        /*0274*/ 	.word	0x00000910
        /*0278*/ 	.word	0x000000ff
        /*027c*/ 	.word	0x000000a0
        /*0280*/ 	.short	0x0100
        /*0282*/ 	.byte	0x04
	.zero		1


	//   ....[23]....
        /*0284*/ 	.word	0x00000920
        /*0288*/ 	.word	0x000000ff
        /*028c*/ 	.word	0x000000c0
        /*0290*/ 	.short	0x0100
        /*0292*/ 	.byte	0x04
	.zero		1


	//   ....[24]....
        /*0294*/ 	.word	0x00000930
        /*0298*/ 	.word	0x000000ff
        /*029c*/ 	.word	0x000000a8
        /*02a0*/ 	.short	0x0100
        /*02a2*/ 	.byte	0x04
	.zero		1


	//   ....[25]....
        /*02a4*/ 	.word	0x00000940
        /*02a8*/ 	.word	0x000000ff
        /*02ac*/ 	.word	0x000000c8
        /*02b0*/ 	.short	0x0100
        /*02b2*/ 	.byte	0x04
	.zero		1


	//   ....[26]....
        /*02b4*/ 	.word	0x00000a30
        /*02b8*/ 	.word	0x000000ff
        /*02bc*/ 	.word	0x000000d0
        /*02c0*/ 	.short	0x0100
        /*02c2*/ 	.byte	0x06
	.zero		1


	//   ....[27]....
        /*02c4*/ 	.word	0x00000a40
        /*02c8*/ 	.word	0x000000ff
        /*02cc*/ 	.word	0x000000d8
        /*02d0*/ 	.short	0x0100
        /*02d2*/ 	.byte	0x06
	.zero		1


	//   ....[28]....
        /*02d4*/ 	.word	0x00000b80
        /*02d8*/ 	.word	0x000000ff
        /*02dc*/ 	.word	0x000000e0
        /*02e0*/ 	.short	0x0100
        /*02e2*/ 	.byte	0x06
	.zero		1


	//   ....[29]....
        /*02e4*/ 	.word	0x00000b90
        /*02e8*/ 	.word	0x000000ff
        /*02ec*/ 	.word	0x000000f0
        /*02f0*/ 	.short	0x0100
        /*02f2*/ 	.byte	0x06
	.zero		1


	//   ....[30]....
        /*02f4*/ 	.word	0x00000ba0
        /*02f8*/ 	.word	0x000000ff
        /*02fc*/ 	.word	0x000000e8
        /*0300*/ 	.short	0x0100
        /*0302*/ 	.byte	0x06
	.zero		1


	//   ....[31]....
        /*0304*/ 	.word	0x00000bb0
        /*0308*/ 	.word	0x000000ff
        /*030c*/ 	.word	0x000000f8
        /*0310*/ 	.short	0x0100
        /*0312*/ 	.byte	0x06
	.zero		1


	//   ....[32]....
        /*0314*/ 	.word	0x00000ce0
        /*0318*/ 	.word	0x000000ff
        /*031c*/ 	.word	0x00000100
        /*0320*/ 	.short	0x0100
        /*0322*/ 	.byte	0x04
	.zero		1


	//   ....[33]....
        /*0324*/ 	.word	0x00000cf0
        /*0328*/ 	.word	0x000000ff
        /*032c*/ 	.word	0x00000120
        /*0330*/ 	.short	0x0100
        /*0332*/ 	.byte	0x04
	.zero		1


	//   ....[34]....
        /*0334*/ 	.word	0x00000d00
        /*0338*/ 	.word	0x000000ff
        /*033c*/ 	.word	0x00000108
        /*0340*/ 	.short	0x0100
        /*0342*/ 	.byte	0x04
	.zero		1


	//   ....[35]....
        /*0344*/ 	.word	0x00000d10
        /*0348*/ 	.word	0x000000ff
        /*034c*/ 	.word	0x00000128
        /*0350*/ 	.short	0x0100
        /*0352*/ 	.byte	0x04
	.zero		1


	//   ....[36]....
        /*0354*/ 	.word	0x00000d20
        /*0358*/ 	.word	0x000000ff
        /*035c*/ 	.word	0x00000110
        /*0360*/ 	.short	0x0100
        /*0362*/ 	.byte	0x04
	.zero		1


	//   ....[37]....
        /*0364*/ 	.word	0x00000d30
        /*0368*/ 	.word	0x000000ff
        /*036c*/ 	.word	0x00000130
        /*0370*/ 	.short	0x0100
        /*0372*/ 	.byte	0x04
	.zero		1


	//   ....[38]....
        /*0374*/ 	.word	0x00000d40
        /*0378*/ 	.word	0x000000ff
        /*037c*/ 	.word	0x00000118
        /*0380*/ 	.short	0x0100
        /*0382*/ 	.byte	0x04
	.zero		1


	//   ....[39]....
        /*0384*/ 	.word	0x00000d50
        /*0388*/ 	.word	0x000000ff
        /*038c*/ 	.word	0x00000138
        /*0390*/ 	.short	0x0100
        /*0392*/ 	.byte	0x04
	.zero		1


	//   ....[40]....
        /*0394*/ 	.word	0x00000e50
        /*0398*/ 	.word	0x000000ff
        /*039c*/ 	.word	0x00000140
        /*03a0*/ 	.short	0x0100
        /*03a2*/ 	.byte	0x04
	.zero		1


	//   ....[41]....
        /*03a4*/ 	.word	0x00000e60
        /*03a8*/ 	.word	0x000000ff
        /*03ac*/ 	.word	0x00000150
        /*03b0*/ 	.short	0x0100
        /*03b2*/ 	.byte	0x04
	.zero		1


	//   ....[42]....
        /*03b4*/ 	.word	0x00000e70
        /*03b8*/ 	.word	0x000000ff
        /*03bc*/ 	.word	0x00000148
        /*03c0*/ 	.short	0x0100
        /*03c2*/ 	.byte	0x04
	.zero		1


	//   ....[43]....
        /*03c4*/ 	.word	0x00000e80
        /*03c8*/ 	.word	0x000000ff
        /*03cc*/ 	.word	0x00000158
        /*03d0*/ 	.short	0x0100
        /*03d2*/ 	.byte	0x04
	.zero		1


	//   ....[44]....
        /*03d4*/ 	.word	0x00000f80
        /*03d8*/ 	.word	0x000000ff
        /*03dc*/ 	.word	0x00000160
        /*03e0*/ 	.short	0x0100
        /*03e2*/ 	.byte	0x06
	.zero		1


	//   ....[45]....
        /*03e4*/ 	.word	0x00001b90
        /*03e8*/ 	.word	0x00000000
        /*03ec*/ 	.word	0x00000150
        /*03f0*/ 	.short	0x010a
        /*03f2*/ 	.byte	0xff
	.zero		1


	//   ....[46]....
        /*03f4*/ 	.word	0x00001bc0
        /*03f8*/ 	.word	0x00000000
        /*03fc*/ 	.word	0x00000140
        /*0400*/ 	.short	0x0101
        /*0402*/ 	.byte	0xff
	.zero		1


	//   ....[47]....
        /*0404*/ 	.word	0x00001c60
        /*0408*/ 	.word	0x000000ff
        /*040c*/ 	.word	0x00000048
        /*0410*/ 	.short	0x010a
        /*0412*/ 	.byte	0x04
	.zero		1


	//   ....[48]....
        /*0414*/ 	.word	0x00001d30
        /*0418*/ 	.word	0x000000ff
        /*041c*/ 	.word	0x00000048
        /*0420*/ 	.short	0x010a
        /*0422*/ 	.byte	0x21
	.zero		1


	//   ....[49]....
        /*0424*/ 	.word	0x00001ee0
        /*0428*/ 	.word	0x000000ff
        /*042c*/ 	.word	0x00000048
        /*0430*/ 	.short	0x010a
        /*0432*/ 	.byte	0x05
	.zero		1


	//   ....[50]....
        /*0434*/ 	.word	0x00002000
        /*0438*/ 	.word	0x000000ff
        /*043c*/ 	.word	0x000000d8
        /*0440*/ 	.short	0x0101
        /*0442*/ 	.byte	0x0d
	.zero		1


	//   ....[51]....
        /*0444*/ 	.word	0x00002020
        /*0448*/ 	.word	0x000000ff
        /*044c*/ 	.word	0x00000048
        /*0450*/ 	.short	0x010a
        /*0452*/ 	.byte	0x04
	.zero		1


	//   ....[52]....
        /*0454*/ 	.word	0x000020a0
        /*0458*/ 	.word	0x000000ff
        /*045c*/ 	.word	0x00000048
        /*0460*/ 	.short	0x010a
        /*0462*/ 	.byte	0x09
	.zero		1


	//   ....[53]....
        /*0464*/ 	.word	0x00002270
        /*0468*/ 	.word	0x000000ff
        /*046c*/ 	.word	0x00000048
        /*0470*/ 	.short	0x010a
        /*0472*/ 	.byte	0x05
	.zero		1


	//   ....[54]....
        /*0474*/ 	.word	0x00002380
        /*0478*/ 	.word	0x00000003
        /*047c*/ 	.word	0x000000e0
        /*0480*/ 	.short	0x010a
        /*0482*/ 	.byte	0xff
	.zero		1


	//   ....[55]....
        /*0484*/ 	.word	0x000024d0
        /*0488*/ 	.word	0x00000000
        /*048c*/ 	.word	0x00000000
        /*0490*/ 	.short	0x0101
        /*0492*/ 	.byte	0xff
	.zero		1


	//   ....[56]....
        /*0494*/ 	.word	0x00002a90
        /*0498*/ 	.word	0x000000ff
        /*049c*/ 	.word	0x00000000
        /*04a0*/ 	.short	0x010a
        /*04a2*/ 	.byte	0x04
	.zero		1


	//   ....[57]....
        /*04a4*/ 	.word	0x00002b20
        /*04a8*/ 	.word	0x000000ff
        /*04ac*/ 	.word	0x00000000
        /*04b0*/ 	.short	0x010a
        /*04b2*/ 	.byte	0x05
	.zero		1


	//   ....[58]....
        /*04b4*/ 	.word	0x00002bb0
        /*04b8*/ 	.word	0x000000ff
        /*04bc*/ 	.word	0x00000000
        /*04c0*/ 	.short	0x010a
        /*04c2*/ 	.byte	0x05
	.zero		1


	//   ....[59]....
        /*04c4*/ 	.word	0x00002c40
        /*04c8*/ 	.word	0x000000ff
        /*04cc*/ 	.word	0x00000000
        /*04d0*/ 	.short	0x010a
        /*04d2*/ 	.byte	0x05
	.zero		1


	//   ....[60]....
        /*04d4*/ 	.word	0x00002cd0
        /*04d8*/ 	.word	0x000000ff
        /*04dc*/ 	.word	0x00000000
        /*04e0*/ 	.short	0x010a
        /*04e2*/ 	.byte	0x05
	.zero		1


	//   ....[61]....
        /*04e4*/ 	.word	0x00002d60
        /*04e8*/ 	.word	0x000000ff
        /*04ec*/ 	.word	0x00000000
        /*04f0*/ 	.short	0x010a
        /*04f2*/ 	.byte	0x05
	.zero		1


	//   ....[62]....
        /*04f4*/ 	.word	0x00002df0
        /*04f8*/ 	.word	0x000000ff
        /*04fc*/ 	.word	0x00000000
        /*0500*/ 	.short	0x010a
        /*0502*/ 	.byte	0x05
	.zero		1


	//   ....[63]....
        /*0504*/ 	.word	0x00002e80
        /*0508*/ 	.word	0x000000ff
        /*050c*/ 	.word	0x00000000
        /*0510*/ 	.short	0x010a
        /*0512*/ 	.byte	0x05
	.zero		1


	//   ....[64]....
        /*0514*/ 	.word	0x00002f20
        /*0518*/ 	.word	0x00000000
        /*051c*/ 	.word	0x00000000
        /*0520*/ 	.short	0x010a
        /*0522*/ 	.byte	0xff
	.zero		1


	//   ....[65]....
        /*0524*/ 	.word	0x00003060
        /*0528*/ 	.word	0x00000000
        /*052c*/ 	.word	0x00000140
        /*0530*/ 	.short	0x010a
        /*0532*/ 	.byte	0xff
	.zero		1


	//   ....[66]....
        /*0534*/ 	.word	0x000030d0
        /*0538*/ 	.word	0x00000000
        /*053c*/ 	.word	0x00000000
        /*0540*/ 	.short	0x0101
        /*0542*/ 	.byte	0xff
	.zero		1


	//   ....[67]....
        /*0544*/ 	.word	0x000030f0
        /*0548*/ 	.word	0x000000ff
        /*054c*/ 	.word	0x000000f0
        /*0550*/ 	.short	0x010a
        /*0552*/ 	.byte	0x04
	.zero		1


	//   ....[68]....
        /*0554*/ 	.word	0x00003210
        /*0558*/ 	.word	0x00000000
        /*055c*/ 	.word	0x000000e0
        /*0560*/ 	.short	0x010a
        /*0562*/ 	.byte	0xff
	.zero		1


	//   ....[69]....
        /*0564*/ 	.word	0x00003310
        /*0568*/ 	.word	0x00000000
        /*056c*/ 	.word	0x00000000
        /*0570*/ 	.short	0x0101
        /*0572*/ 	.byte	0xff
	.zero		1


	//   ....[70]....
        /*0574*/ 	.word	0x000033a0
        /*0578*/ 	.word	0x000000ff
        /*057c*/ 	.word	0x000000f0
        /*0580*/ 	.short	0x0106
        /*0582*/ 	.byte	0x04
	.zero		1


	//   ....[71]....
        /*0584*/ 	.word	0x000033c0
        /*0588*/ 	.word	0x000000ff
        /*058c*/ 	.word	0x000000f0
        /*0590*/ 	.short	0x010a
        /*0592*/ 	.byte	0x04
	.zero		1


	//   ....[72]....
        /*0594*/ 	.word	0x00003450
        /*0598*/ 	.word	0x000000ff
        /*059c*/ 	.word	0x000000f0
        /*05a0*/ 	.short	0x0106
        /*05a2*/ 	.byte	0x07
	.zero		1


	//   ....[73]....
        /*05a4*/ 	.word	0x00003490
        /*05a8*/ 	.word	0x00000000
        /*05ac*/ 	.word	0x000000f0
        /*05b0*/ 	.short	0x010a
        /*05b2*/ 	.byte	0xff
	.zero		1


	//   ....[74]....
        /*05b4*/ 	.word	0x000036e0
        /*05b8*/ 	.word	0x000000ff
        /*05bc*/ 	.word	0x00000008
        /*05c0*/ 	.short	0x010a
        /*05c2*/ 	.byte	0x05
	.zero		1


	//   ....[75]....
        /*05c4*/ 	.word	0x00003700
        /*05c8*/ 	.word	0x000000ff
        /*05cc*/ 	.word	0x00000008
        /*05d0*/ 	.short	0x010a
        /*05d2*/ 	.byte	0x05
	.zero		1


	//   ....[76]....
        /*05d4*/ 	.word	0x00003890
        /*05d8*/ 	.word	0x000000ff
        /*05dc*/ 	.word	0x00000008
        /*05e0*/ 	.short	0x010a
        /*05e2*/ 	.byte	0x05
	.zero		1


	//   ....[77]....
        /*05e4*/ 	.word	0x000038b0
        /*05e8*/ 	.word	0x000000ff
        /*05ec*/ 	.word	0x00000008
        /*05f0*/ 	.short	0x010a
        /*05f2*/ 	.byte	0x05
	.zero		1


	//   ....[78]....
        /*05f4*/ 	.word	0x00003970
        /*05f8*/ 	.word	0x000000ff
        /*05fc*/ 	.word	0x00000000
        /*0600*/ 	.short	0x0101
        /*0602*/ 	.byte	0x04
	.zero		1


	//   ....[79]....
        /*0604*/ 	.word	0x00003cb0
        /*0608*/ 	.word	0x00000000
        /*060c*/ 	.word	0x000000e0
        /*0610*/ 	.short	0x010a
        /*0612*/ 	.byte	0xff
	.zero		1


	//   ....[80]....
        /*0614*/ 	.word	0x00003d70
        /*0618*/ 	.word	0x00000000
        /*061c*/ 	.word	0x00000000
        /*0620*/ 	.short	0x0101
        /*0622*/ 	.byte	0xff
	.zero		1


	//   ....[81]....
        /*0624*/ 	.word	0x00003e30
        /*0628*/ 	.word	0x000000ff
        /*062c*/ 	.word	0x00000000
        /*0630*/ 	.short	0x010a
        /*0632*/ 	.byte	0x04
	.zero		1


	//   ....[82]....
        /*0634*/ 	.word	0x00003e40
        /*0638*/ 	.word	0x000000ff
        /*063c*/ 	.word	0x00000120
        /*0640*/ 	.short	0x010a
        /*0642*/ 	.byte	0x1f
	.zero		1


	//   ....[83]....
        /*0644*/ 	.word	0x00003ef0
        /*0648*/ 	.word	0x000000ff
        /*064c*/ 	.word	0x00000000
        /*0650*/ 	.short	0x010a
        /*0652*/ 	.byte	0x05
	.zero		1


	//   ....[84]....
        /*0654*/ 	.word	0x00004020
        /*0658*/ 	.word	0x000000ff
        /*065c*/ 	.word	0x00000000
        /*0660*/ 	.short	0x010a
        /*0662*/ 	.byte	0x04
	.zero		1


	//   ....[85]....
        /*0664*/ 	.word	0x00004320
        /*0668*/ 	.word	0x000000ff
        /*066c*/ 	.word	0x00000000
        /*0670*/ 	.short	0x010a
        /*0672*/ 	.byte	0x04
	.zero		1


	//   ....[86]....
        /*0674*/ 	.word	0x000043b0
        /*0678*/ 	.word	0x000000ff
        /*067c*/ 	.word	0x00000000
        /*0680*/ 	.short	0x010a
        /*0682*/ 	.byte	0x05
	.zero		1


	//   ....[87]....
        /*0684*/ 	.word	0x00004440
        /*0688*/ 	.word	0x000000ff
        /*068c*/ 	.word	0x00000000
        /*0690*/ 	.short	0x010a
        /*0692*/ 	.byte	0x05
	.zero		1


	//   ....[88]....
        /*0694*/ 	.word	0x000044e0
        /*0698*/ 	.word	0x00000000
        /*069c*/ 	.word	0x00000000
        /*06a0*/ 	.short	0x010a
        /*06a2*/ 	.byte	0xff
	.zero		1


	//   ....[89]....
        /*06a4*/ 	.word	0x00004520
        /*06a8*/ 	.word	0x00000000
        /*06ac*/ 	.word	0x00000000
        /*06b0*/ 	.short	0x010a
        /*06b2*/ 	.byte	0xff
	.zero		1


	//   ....[90]....
        /*06b4*/ 	.word	0x00004590
        /*06b8*/ 	.word	0x000000ff
        /*06bc*/ 	.word	0x00000000
        /*06c0*/ 	.short	0x0101
        /*06c2*/ 	.byte	0x04
	.zero		1


	//   ....[91]....
        /*06c4*/ 	.word	0x000045d0
        /*06c8*/ 	.word	0x000000ff
        /*06cc*/ 	.word	0x00000160
        /*06d0*/ 	.short	0x010a
        /*06d2*/ 	.byte	0x1a
	.zero		1


	//   ....[92]....
        /*06d4*/ 	.word	0x00004620
        /*06d8*/ 	.word	0x000000ff
        /*06dc*/ 	.word	0x00000000
        /*06e0*/ 	.short	0x0101
        /*06e2*/ 	.byte	0x04
	.zero		1


	//   ....[93]....
        /*06e4*/ 	.word	0x00004b40
        /*06e8*/ 	.word	0x00000008
        /*06ec*/ 	.word	0x000000e0
        /*06f0*/ 	.short	0x010a
        /*06f2*/ 	.byte	0xff
	.zero		1


	//   ....[94]....
        /*06f4*/ 	.word	0x00004cb0
        /*06f8*/ 	.word	0x00000000
        /*06fc*/ 	.word	0x00000000
        /*0700*/ 	.short	0x0101
        /*0702*/ 	.byte	0xff
	.zero		1


	//   ....[95]....
        /*0704*/ 	.word	0x00005190
        /*0708*/ 	.word	0x000000ff
        /*070c*/ 	.word	0x000000d8
        /*0710*/ 	.short	0x010a
        /*0712*/ 	.byte	0x15
	.zero		1


	//   ....[96]....
        /*0714*/ 	.word	0x00005320
        /*0718*/ 	.word	0x000000ff
        /*071c*/ 	.word	0x000000b0
        /*0720*/ 	.short	0x010a
        /*0722*/ 	.byte	0x15
	.zero		1


	//   ....[97]....
        /*0724*/ 	.word	0x00005470
        /*0728*/ 	.word	0x000000ff
        /*072c*/ 	.word	0x00000090
        /*0730*/ 	.short	0x010b
        /*0732*/ 	.byte	0x15
	.zero		1


	//   ....[98]....
        /*0734*/ 	.word	0x00005480
        /*0738*/ 	.word	0x000000ff
        /*073c*/ 	.word	0x00000000
        /*0740*/ 	.short	0x0101
        /*0742*/ 	.byte	0x2b
	.zero		1


	//   ....[99]....
        /*0744*/ 	.word	0x00005490
        /*0748*/ 	.word	0x000000ff
        /*074c*/ 	.word	0x000000b8
        /*0750*/ 	.short	0x010a
        /*0752*/ 	.byte	0x15
	.zero		1


	//   ....[100]....
        /*0754*/ 	.word	0x000055e0
        /*0758*/ 	.word	0x000000ff
        /*075c*/ 	.word	0x00000098
        /*0760*/ 	.short	0x010b
        /*0762*/ 	.byte	0x15
	.zero		1


	//   ....[101]....
        /*0764*/ 	.word	0x000055f0
        /*0768*/ 	.word	0x000000ff
        /*076c*/ 	.word	0x00000000
        /*0770*/ 	.short	0x0101
        /*0772*/ 	.byte	0x29
	.zero		1


	//   ....[102]....
        /*0774*/ 	.word	0x00005600
        /*0778*/ 	.word	0x000000ff
        /*077c*/ 	.word	0x000000c0
        /*0780*/ 	.short	0x010a
        /*0782*/ 	.byte	0x15
	.zero		1


	//   ....[103]....
        /*0784*/ 	.word	0x00005760
        /*0788*/ 	.word	0x000000ff
        /*078c*/ 	.word	0x000000a0
        /*0790*/ 	.short	0x010b
        /*0792*/ 	.byte	0x15
	.zero		1


	//   ....[104]....
        /*0794*/ 	.word	0x00005770
        /*0798*/ 	.word	0x000000ff
        /*079c*/ 	.word	0x00000000
        /*07a0*/ 	.short	0x0101
        /*07a2*/ 	.byte	0x28
	.zero		1


	//   ....[105]....
        /*07a4*/ 	.word	0x00005780
        /*07a8*/ 	.word	0x000000ff
        /*07ac*/ 	.word	0x000000c8
        /*07b0*/ 	.short	0x010a
        /*07b2*/ 	.byte	0x15
	.zero		1


	//   ....[106]....
        /*07b4*/ 	.word	0x00005980
        /*07b8*/ 	.word	0x000000ff
        /*07bc*/ 	.word	0x000000a8
        /*07c0*/ 	.short	0x010b
        /*07c2*/ 	.byte	0x15
	.zero		1


	//   ....[107]....
        /*07c4*/ 	.word	0x00005990
        /*07c8*/ 	.word	0x000000ff
        /*07cc*/ 	.word	0x00000000
        /*07d0*/ 	.short	0x0101
        /*07d2*/ 	.byte	0x27
	.zero		1


	//   ....[108]....
        /*07d4*/ 	.word	0x000059c0
        /*07d8*/ 	.word	0x000000ff
        /*07dc*/ 	.word	0x000000b0
        /*07e0*/ 	.short	0x010a
        /*07e2*/ 	.byte	0x15
	.zero		1


	//   ....[109]....
        /*07e4*/ 	.word	0x000059e0
        /*07e8*/ 	.word	0x000000ff
        /*07ec*/ 	.word	0x000000b8
        /*07f0*/ 	.short	0x010a
        /*07f2*/ 	.byte	0x15
	.zero		1


	//   ....[110]....
        /*07f4*/ 	.word	0x00005a00
        /*07f8*/ 	.word	0x000000ff
        /*07fc*/ 	.word	0x000000c0
        /*0800*/ 	.short	0x010a
        /*0802*/ 	.byte	0x15
	.zero		1


	//   ....[111]....
        /*0804*/ 	.word	0x00005a40
        /*0808*/ 	.word	0x00000000
        /*080c*/ 	.word	0x000000c8
        /*0810*/ 	.short	0x010a
        /*0812*/ 	.byte	0xff
	.zero		1


	//   ....[112]....
        /*0814*/ 	.word	0x00005d40
        /*0818*/ 	.word	0x00000003
        /*081c*/ 	.word	0x000000e0
        /*0820*/ 	.short	0x010a
        /*0822*/ 	.byte	0xff
	.zero		1


	//   ....[113]....
        /*0824*/ 	.word	0x00005ec0
        /*0828*/ 	.word	0x00000000
        /*082c*/ 	.word	0x00000000
        /*0830*/ 	.short	0x0101
        /*0832*/ 	.byte	0xff
	.zero		1


	//   ....[114]....
        /*0834*/ 	.word	0x00006a00
        /*0838*/ 	.word	0x000000ff
        /*083c*/ 	.word	0x00000090
        /*0840*/ 	.short	0x010a
        /*0842*/ 	.byte	0x2c
	.zero		1


	//   ....[115]....
        /*0844*/ 	.word	0x00006a40
        /*0848*/ 	.word	0x00000045
        /*084c*/ 	.word	0x00000100
        /*0850*/ 	.short	0x010a
        /*0852*/ 	.byte	0xff
	.zero		1


	//   ....[116]....
        /*0854*/ 	.word	0x00006b30
        /*0858*/ 	.word	0x000000ff
        /*085c*/ 	.word	0x00000090
        /*0860*/ 	.short	0x010a
        /*0862*/ 	.byte	0x2c
	.zero		1


	//   ....[117]....
        /*0864*/ 	.word	0x00006c20
        /*0868*/ 	.word	0x00000045
        /*086c*/ 	.word	0x00000100
        /*0870*/ 	.short	0x010a
        /*0872*/ 	.byte	0xff
	.zero		1


	//   ....[118]....
        /*0874*/ 	.word	0x000071f0
        /*0878*/ 	.word	0x00000000
        /*087c*/ 	.word	0x00000000
        /*0880*/ 	.short	0x0101
        /*0882*/ 	.byte	0xff
	.zero		1


	//   ....[119]....
        /*0884*/ 	.word	0x00007200
        /*0888*/ 	.word	0x00000002
        /*088c*/ 	.word	0x00000090
        /*0890*/ 	.short	0x010a
        /*0892*/ 	.byte	0xff
	.zero		1


	//   ....[120]....
        /*0894*/ 	.word	0x000072e0
        /*0898*/ 	.word	0x00000002
        /*089c*/ 	.word	0x00000090
        /*08a0*/ 	.short	0x010a
        /*08a2*/ 	.byte	0xff
	.zero		1


	//   ....[121]....
        /*08a4*/ 	.word	0x00007950
        /*08a8*/ 	.word	0x00000014
        /*08ac*/ 	.word	0x00000000
        /*08b0*/ 	.short	0x0101
        /*08b2*/ 	.byte	0xff
	.zero		1


	//   ....[122]....
        /*08b4*/ 	.word	0x00007970
        /*08b8*/ 	.word	0x00000006
        /*08bc*/ 	.word	0x00000090
        /*08c0*/ 	.short	0x010a
        /*08c2*/ 	.byte	0xff
	.zero		1


	//   ....[123]....
        /*08c4*/ 	.word	0x00007a40
        /*08c8*/ 	.word	0x00000006
        /*08cc*/ 	.word	0x00000090
        /*08d0*/ 	.short	0x010a
        /*08d2*/ 	.byte	0xff
	.zero		1


	//   ....[124]....
        /*08d4*/ 	.word	0x000080a0
        /*08d8*/ 	.word	0x00000014
        /*08dc*/ 	.word	0x00000000
        /*08e0*/ 	.short	0x0101
        /*08e2*/ 	.byte	0xff
	.zero		1


	//   ....[125]....
        /*08e4*/ 	.word	0x000080c0
        /*08e8*/ 	.word	0x00000000
        /*08ec*/ 	.word	0x00000090
        /*08f0*/ 	.short	0x010a
        /*08f2*/ 	.byte	0xff
	.zero		1


	//   ....[126]....
        /*08f4*/ 	.word	0x00008190
        /*08f8*/ 	.word	0x00000000
        /*08fc*/ 	.word	0x00000090
        /*0900*/ 	.short	0x010a
        /*0902*/ 	.byte	0xff
	.zero		1


	//   ....[127]....
        /*0904*/ 	.word	0x00008400
        /*0908*/ 	.word	0x00000045
        /*090c*/ 	.word	0x00000000
        /*0910*/ 	.short	0x0101
        /*0912*/ 	.byte	0xff
	.zero		1


	//   ....[128]....
        /*0914*/ 	.word	0x00008840
        /*0918*/ 	.word	0x00000000
        /*091c*/ 	.word	0x00000000
        /*0920*/ 	.short	0x0101
        /*0922*/ 	.byte	0xff
	.zero		1


	//   ....[129]....
        /*0924*/ 	.word	0x00008af0
        /*0928*/ 	.word	0x000000ff
        /*092c*/ 	.word	0x00000000
        /*0930*/ 	.short	0x0101
        /*0932*/ 	.byte	0x04
	.zero		1


	//   ....[130]....
        /*0934*/ 	.word	0x00008b10
        /*0938*/ 	.word	0x00000000
        /*093c*/ 	.word	0x00000150
        /*0940*/ 	.short	0x010a
        /*0942*/ 	.byte	0xff
	.zero		1


	//   ....[131]....
        /*0944*/ 	.word	0x00008b70
        /*0948*/ 	.word	0x00000000
        /*094c*/ 	.word	0x00000048
        /*0950*/ 	.short	0x010a
        /*0952*/ 	.byte	0xff
	.zero		1


	//   ....[132]....
        /*0954*/ 	.word	0x00008bd0
        /*0958*/ 	.word	0x00000000
        /*095c*/ 	.word	0x00000048
        /*0960*/ 	.short	0x010a
        /*0962*/ 	.byte	0xff
	.zero		1


	//   ....[133]....
        /*0964*/ 	.word	0x00008c20
        /*0968*/ 	.word	0x00000003
        /*096c*/ 	.word	0x000000e0
        /*0970*/ 	.short	0x010a
        /*0972*/ 	.byte	0xff
	.zero		1


	//   ....[134]....
        /*0974*/ 	.word	0x00008c80
        /*0978*/ 	.word	0x00000000
        /*097c*/ 	.word	0x00000000
        /*0980*/ 	.short	0x010a
        /*0982*/ 	.byte	0xff
	.zero		1


	//   ....[135]....
        /*0984*/ 	.word	0x00008ce0
        /*0988*/ 	.word	0x00000000
        /*098c*/ 	.word	0x00000000
        /*0990*/ 	.short	0x010a
        /*0992*/ 	.byte	0xff
	.zero		1


	//   ....[136]....
        /*0994*/ 	.word	0x00008d40
        /*0998*/ 	.word	0x00000000
        /*099c*/ 	.word	0x00000000
        /*09a0*/ 	.short	0x010a
        /*09a2*/ 	.byte	0xff
	.zero		1


	//   ....[137]....
        /*09a4*/ 	.word	0x00008da0
        /*09a8*/ 	.word	0x00000000
        /*09ac*/ 	.word	0x00000000
        /*09b0*/ 	.short	0x010a
        /*09b2*/ 	.byte	0xff
	.zero		1


	//   ....[138]....
        /*09b4*/ 	.word	0x00008e00
        /*09b8*/ 	.word	0x00000000
        /*09bc*/ 	.word	0x00000000
        /*09c0*/ 	.short	0x010a
        /*09c2*/ 	.byte	0xff
	.zero		1


	//   ....[139]....
        /*09c4*/ 	.word	0x00008e60
        /*09c8*/ 	.word	0x00000000
        /*09cc*/ 	.word	0x00000000
        /*09d0*/ 	.short	0x010a
        /*09d2*/ 	.byte	0xff
	.zero		1


	//   ....[140]....
        /*09d4*/ 	.word	0x00008ec0
        /*09d8*/ 	.word	0x00000000
        /*09dc*/ 	.word	0x00000000
        /*09e0*/ 	.short	0x010a
        /*09e2*/ 	.byte	0xff
	.zero		1


	//   ....[141]....
        /*09e4*/ 	.word	0x00008f20
        /*09e8*/ 	.word	0x00000000
        /*09ec*/ 	.word	0x00000000
        /*09f0*/ 	.short	0x010a
        /*09f2*/ 	.byte	0xff
	.zero		1


	//   ....[142]....
        /*09f4*/ 	.word	0x00008f70
        /*09f8*/ 	.word	0x00000000
        /*09fc*/ 	.word	0x00000140
        /*0a00*/ 	.short	0x010a
        /*0a02*/ 	.byte	0xff
	.zero		1


	//   ....[143]....
        /*0a04*/ 	.word	0x00008fd0
        /*0a08*/ 	.word	0x00000000
        /*0a0c*/ 	.word	0x000000f0
        /*0a10*/ 	.short	0x010a
        /*0a12*/ 	.byte	0xff
	.zero		1


	//   ....[144]....
        /*0a14*/ 	.word	0x00009020
        /*0a18*/ 	.word	0x00000000
        /*0a1c*/ 	.word	0x000000e0
        /*0a20*/ 	.short	0x010a
        /*0a22*/ 	.byte	0xff
	.zero		1


	//   ....[145]....
        /*0a24*/ 	.word	0x00009080
        /*0a28*/ 	.word	0x00000000
        /*0a2c*/ 	.word	0x000000f0
        /*0a30*/ 	.short	0x010a
        /*0a32*/ 	.byte	0xff
	.zero		1


	//   ....[146]....
        /*0a34*/ 	.word	0x000090e0
        /*0a38*/ 	.word	0x00000005
        /*0a3c*/ 	.word	0x00000008
        /*0a40*/ 	.short	0x010a
        /*0a42*/ 	.byte	0xff
	.zero		1


	//   ....[147]....
        /*0a44*/ 	.word	0x000091d0
        /*0a48*/ 	.word	0x00000003
        /*0a4c*/ 	.word	0x00000008
        /*0a50*/ 	.short	0x010a
        /*0a52*/ 	.byte	0xff
	.zero		1


	//   ....[148]....
        /*0a54*/ 	.word	0x00009220
        /*0a58*/ 	.word	0x00000000
        /*0a5c*/ 	.word	0x000000e0
        /*0a60*/ 	.short	0x010a
        /*0a62*/ 	.byte	0xff
	.zero		1


	//   ....[149]....
        /*0a64*/ 	.word	0x00009280
        /*0a68*/ 	.word	0x00000000
        /*0a6c*/ 	.word	0x00000120
        /*0a70*/ 	.short	0x010a
        /*0a72*/ 	.byte	0xff
	.zero		1


	//   ....[150]....
        /*0a74*/ 	.word	0x000092e0
        /*0a78*/ 	.word	0x00000000
        /*0a7c*/ 	.word	0x00000000
        /*0a80*/ 	.short	0x010a
        /*0a82*/ 	.byte	0xff
	.zero		1


	//   ....[151]....
        /*0a84*/ 	.word	0x00009340
        /*0a88*/ 	.word	0x00000000
        /*0a8c*/ 	.word	0x00000000
        /*0a90*/ 	.short	0x010a
        /*0a92*/ 	.byte	0xff
	.zero		1


	//   ....[152]....
        /*0a94*/ 	.word	0x000093a0
        /*0a98*/ 	.word	0x00000000
        /*0a9c*/ 	.word	0x00000000
        /*0aa0*/ 	.short	0x010a
        /*0aa2*/ 	.byte	0xff
	.zero		1


	//   ....[153]....
        /*0aa4*/ 	.word	0x00009400
        /*0aa8*/ 	.word	0x00000000
        /*0aac*/ 	.word	0x00000000
        /*0ab0*/ 	.short	0x010a
        /*0ab2*/ 	.byte	0xff
	.zero		1


	//   ....[154]....
        /*0ab4*/ 	.word	0x00009460
        /*0ab8*/ 	.word	0x00000000
        /*0abc*/ 	.word	0x00000160
        /*0ac0*/ 	.short	0x010a
        /*0ac2*/ 	.byte	0xff
	.zero		1


	//   ....[155]....
        /*0ac4*/ 	.word	0x000094b0
        /*0ac8*/ 	.word	0x00000008
        /*0acc*/ 	.word	0x000000e0
        /*0ad0*/ 	.short	0x010a
        /*0ad2*/ 	.byte	0xff
	.zero		1


	//   ....[156]....
        /*0ad4*/ 	.word	0x00009510
        /*0ad8*/ 	.word	0x00000000
        /*0adc*/ 	.word	0x000000d8
        /*0ae0*/ 	.short	0x010a
        /*0ae2*/ 	.byte	0xff
	.zero		1


	//   ....[157]....
        /*0ae4*/ 	.word	0x00009570
        /*0ae8*/ 	.word	0x00000000
        /*0aec*/ 	.word	0x000000b0
        /*0af0*/ 	.short	0x010a
        /*0af2*/ 	.byte	0xff
	.zero		1


	//   ....[158]....
        /*0af4*/ 	.word	0x000095d0
        /*0af8*/ 	.word	0x00000000
        /*0afc*/ 	.word	0x000000b8
        /*0b00*/ 	.short	0x010a
        /*0b02*/ 	.byte	0xff
	.zero		1


	//   ....[159]....
        /*0b04*/ 	.word	0x00009630
        /*0b08*/ 	.word	0x00000000
        /*0b0c*/ 	.word	0x000000c0
        /*0b10*/ 	.short	0x010a
        /*0b12*/ 	.byte	0xff
	.zero		1


	//   ....[160]....
        /*0b14*/ 	.word	0x00009690
        /*0b18*/ 	.word	0x00000000
        /*0b1c*/ 	.word	0x000000c8
        /*0b20*/ 	.short	0x010a
        /*0b22*/ 	.byte	0xff
	.zero		1


	//   ....[161]....
        /*0b24*/ 	.word	0x000096f0
        /*0b28*/ 	.word	0x00000000
        /*0b2c*/ 	.word	0x000000b0
        /*0b30*/ 	.short	0x010a
        /*0b32*/ 	.byte	0xff
	.zero		1


	//   ....[162]....
        /*0b34*/ 	.word	0x00009750
        /*0b38*/ 	.word	0x00000000
        /*0b3c*/ 	.word	0x000000b8
        /*0b40*/ 	.short	0x010a
        /*0b42*/ 	.byte	0xff
	.zero		1


	//   ....[163]....
        /*0b44*/ 	.word	0x000097b0
        /*0b48*/ 	.word	0x00000000
        /*0b4c*/ 	.word	0x000000c0
        /*0b50*/ 	.short	0x010a
        /*0b52*/ 	.byte	0xff
	.zero		1


	//   ....[164]....
        /*0b54*/ 	.word	0x00009800
        /*0b58*/ 	.word	0x00000003
        /*0b5c*/ 	.word	0x000000e0
        /*0b60*/ 	.short	0x010a
        /*0b62*/ 	.byte	0xff
	.zero		1


	//   ....[165]....
        /*0b64*/ 	.word	0x00009860
        /*0b68*/ 	.word	0x00000002
        /*0b6c*/ 	.word	0x00000090
        /*0b70*/ 	.short	0x010a
        /*0b72*/ 	.byte	0xff
	.zero		1


	//   ....[166]....
        /*0b74*/ 	.word	0x000098b0
        /*0b78*/ 	.word	0x00000045
        /*0b7c*/ 	.word	0x00000100
        /*0b80*/ 	.short	0x010a
        /*0b82*/ 	.byte	0xff
	.zero		1


	//   ....[167]....
        /*0b84*/ 	.word	0x00009900
        /*0b88*/ 	.word	0x00000002
        /*0b8c*/ 	.word	0x00000090
        /*0b90*/ 	.short	0x010a
        /*0b92*/ 	.byte	0xff
	.zero		1


	//   ....[168]....
        /*0b94*/ 	.word	0x00009950
        /*0b98*/ 	.word	0x00000006
        /*0b9c*/ 	.word	0x00000090
        /*0ba0*/ 	.short	0x010a
        /*0ba2*/ 	.byte	0xff
	.zero		1


	//   ....[169]....
        /*0ba4*/ 	.word	0x000099a0
        /*0ba8*/ 	.word	0x00000000
        /*0bac*/ 	.word	0x00000090
        /*0bb0*/ 	.short	0x010a
        /*0bb2*/ 	.byte	0xff
	.zero		1


	//----- nvinfo : EIATTR_NUM_MBARRIERS
	.align		4
.L_47:
        /*0bb4*/ 	.byte	0x03, 0x38
        /*0bb6*/ 	.short	0x002d


	//----- nvinfo : EIATTR_EXIT_INSTR_OFFSETS
	.align		4
        /*0bb8*/ 	.byte	0x04, 0x1c
        /*0bba*/ 	.short	(.L_49 - .L_48)


	//   ....[0]....
.L_48:
        /*0bbc*/ 	.word	0x00002f50


	//   ....[1]....
        /*0bc0*/ 	.word	0x00003460


	//   ....[2]....
        /*0bc4*/ 	.word	0x000034c0


	//   ....[3]....
        /*0bc8*/ 	.word	0x00004850


	//   ....[4]....
        /*0bcc*/ 	.word	0x00005a70


	//   ....[5]....
        /*0bd0*/ 	.word	0x00005ab0


	//   ....[6]....
        /*0bd4*/ 	.word	0x000089d0


	//   ....[7]....
        /*0bd8*/ 	.word	0x00008a50


	//   ....[8]....
        /*0bdc*/ 	.word	0x00008a80


	//   ....[9]....
        /*0be0*/ 	.word	0x00008b00


	//----- nvinfo : EIATTR_MAX_THREADS
	.align		4
.L_49:
        /*0be4*/ 	.byte	0x04, 0x05
        /*0be6*/ 	.short	(.L_51 - .L_50)
.L_50:
        /*0be8*/ 	.word	0x00000100
        /*0bec*/ 	.word	0x00000001
        /*0bf0*/ 	.word	0x00000001


	//----- nvinfo : EIATTR_CRS_STACK_SIZE
	.align		4
.L_51:
        /*0bf4*/ 	.byte	0x04, 0x1e
        /*0bf6*/ 	.short	(.L_53 - .L_52)
.L_52:
        /*0bf8*/ 	.word	0x00000000


	//----- nvinfo : EIATTR_CBANK_PARAM_SIZE
	.align		4
.L_53:
        /*0bfc*/ 	.byte	0x03, 0x19
        /*0bfe*/ 	.short	0x0800


	//----- nvinfo : EIATTR_PARAM_CBANK
	.align		4
        /*0c00*/ 	.byte	0x04, 0x0a
        /*0c02*/ 	.short	(.L_55 - .L_54)
	.align		4
.L_54:
        /*0c04*/ 	.word	index@(.nv.constant0._ZN7cutlass13device_kernelINS_4gemm6kernel13GemmUniversalIN4cute5tupleIJiiiiEEENS1_10collective13CollectiveMmaINS1_35MainloopSm100TmaUmmaWarpSpecializedILi9ELi2ELi4ENS5_IJNS4_1CILi4EEENSA_ILi1EEESC_EEEEENS5_IJNSA_ILi256EEENSA_ILi64EEENSA_ILi32EEEEEEfNS5_IJlSC_lEEEfSJ_NS4_8TiledMMAINS4_8MMA_AtomIJNS4_23SM100_MMA_TF32_2x1SM_SSINS_10tfloat32_tESN_fLi256ELi64ELNS4_4UMMA5MajorE0ELSP_0ELNSO_7ScaleInE0ELSQ_0EEEEEENS4_6LayoutINS5_IJSC_SC_SC_EEENS5_IJNSA_ILi0EEESV_SV_EEEEENS5_IJNS4_10UnderscoreESY_SY_EEEEENS4_18SM100_TMA_2SM_LOADENS4_14ComposedLayoutINS4_7SwizzleILi3ELi4ELi3EEENS4_18smem_ptr_flag_bitsILi32EEENST_INS5_IJNSA_ILi8EEESH_EEENS5_IJSH_SC_EEEEEEEvNS4_8identityENS4_28SM100_TMA_2SM_LOAD_MULTICASTES1B_vS1C_EENS_8epilogue10collective18CollectiveEpilogueINS1F_23Sm100TmaWarpSpecializedILi4ELi2ELi16ELb1ELb0EEEJNS5_IJNSA_ILi128EEESG_SH_EEENS5_IJNST_IS1K_SC_EENST_INSA_ILi16EEESC_EEEEEfSJ_fSJ_NS1F_6fusion15FusionCallbacksIS1J_NS1Q_17LinearCombinationIffffLNS_15FloatRoundStyleE2EEES1L_S1P_JEEENS4_5SM1004TMEM4LOAD26SM100_TMEM_LOAD_32dp32b16xENS4_13SM90_TMA_LOADENS12_INS13_ILi2ELi4ELi3EEES16_NST_INS5_IJS17_S1N_EEENS5_IJS1N_SC_EEEEEEENS4_39AutoVectorizingCopyWithAssumedAlignmentILi128EEENS4_14SM90_TMA_STOREES25_S27_S27_EEEvvEEEEvNT_6ParamsE)
        /*0c08*/ 	.short	0x0380
        /*0c0a*/ 	.short	0x0800


	//----- nvinfo : EIATTR_SW_WAR
	.align		4
.L_55:
        /*0c0c*/ 	.byte	0x04, 0x36
        /*0c0e*/ 	.short	(.L_57 - .L_56)
.L_56:
        /*0c10*/ 	.word	0x00000008
.L_57:


//--------------------- .nv.callgraph             --------------------------
	.section	.nv.callgraph,"",@"SHT_CUDA_CALLGRAPH"
	.align	4
	.sectionentsize	8
	.align		4
        /*0000*/ 	.word	0x00000000
	.align		4
        /*0004*/ 	.word	0xffffffff
	.align		4
        /*0008*/ 	.word	index@(_ZN7cutlass13device_kernelINS_4gemm6kernel13GemmUniversalIN4cute5tupleIJiiiiEEENS1_10collective13CollectiveMmaINS1_35MainloopSm100TmaUmmaWarpSpecializedILi9ELi2ELi4ENS5_IJNS4_1CILi4EEENSA_ILi1EEESC_EEEEENS5_IJNSA_ILi256EEENSA_ILi64EEENSA_ILi32EEEEEEfNS5_IJlSC_lEEEfSJ_NS4_8TiledMMAINS4_8MMA_AtomIJNS4_23SM100_MMA_TF32_2x1SM_SSINS_10tfloat32_tESN_fLi256ELi64ELNS4_4UMMA5MajorE0ELSP_0ELNSO_7ScaleInE0ELSQ_0EEEEEENS4_6LayoutINS5_IJSC_SC_SC_EEENS5_IJNSA_ILi0EEESV_SV_EEEEENS5_IJNS4_10UnderscoreESY_SY_EEEEENS4_18SM100_TMA_2SM_LOADENS4_14ComposedLayoutINS4_7SwizzleILi3ELi4ELi3EEENS4_18smem_ptr_flag_bitsILi32EEENST_INS5_IJNSA_ILi8EEESH_EEENS5_IJSH_SC_EEEEEEEvNS4_8identityENS4_28SM100_TMA_2SM_LOAD_MULTICASTES1B_vS1C_EENS_8epilogue10collective18CollectiveEpilogueINS1F_23Sm100TmaWarpSpecializedILi4ELi2ELi16ELb1ELb0EEEJNS5_IJNSA_ILi128EEESG_SH_EEENS5_IJNST_IS1K_SC_EENST_INSA_ILi16EEESC_EEEEEfSJ_fSJ_NS1F_6fusion15FusionCallbacksIS1J_NS1Q_17LinearCombinationIffffLNS_15FloatRoundStyleE2EEES1L_S1P_JEEENS4_5SM1004TMEM4LOAD26SM100_TMEM_LOAD_32dp32b16xENS4_13SM90_TMA_LOADENS12_INS13_ILi2ELi4ELi3EEES16_NST_INS5_IJS17_S1N_EEENS5_IJS1N_SC_EEEEEEENS4_39AutoVectorizingCopyWithAssumedAlignmentILi128EEENS4_14SM90_TMA_STOREES25_S27_S27_EEEvvEEEEvNT_6ParamsE)
	.align		4
        /*000c*/ 	.word	index@(__assertfail)
	.align		4
        /*0010*/ 	.word	0x00000000
	.align		4
        /*0014*/ 	.word	0xfffffffe
	.align		4
        /*0018*/ 	.word	0x00000000
	.align		4
        /*001c*/ 	.word	0xfffffffd
	.align		4
        /*0020*/ 	.word	0x00000000
	.align		4
        /*0024*/ 	.word	0xfffffffc


//--------------------- .nv.constant4             --------------------------
	.section	.nv.constant4,"a",@progbits
	.align	8
	.align		8
.nv.constant4:
        /*0000*/ 	.dword	__assertfail
	.align		8
        /*0008*/ 	.dword	__unnamed_1
	.align		8
        /*0010*/ 	.dword	__unnamed_2
	.align		8
        /*0018*/ 	.dword	_ZN40_INTERNAL_133cc7b7_4_k_cu_d208a490_264704cuda3std3__45__cpo5beginE
	.align		8
        /*0020*/ 	.dword	_ZN40_INTERNAL_133cc7b7_4_k_cu_d208a490_264704cuda3std3__45__cpo3endE
	.align		8
        /*0028*/ 	.dword	_ZN40_INTERNAL_133cc7b7_4_k_cu_d208a490_264704cuda3std3__45__cpo6cbeginE
	.align		8
        /*0030*/ 	.dword	_ZN40_INTERNAL_133cc7b7_4_k_cu_d208a490_264704cuda3std3__45__cpo4cendE
	.align		8
        /*0038*/ 	.dword	_ZN40_INTERNAL_133cc7b7_4_k_cu_d208a490_264704cuda3std3__442_GLOBAL__N__133cc7b7_4_k_cu_d208a490_264706ignoreE
	.align		8
        /*0040*/ 	.dword	_ZN40_INTERNAL_133cc7b7_4_k_cu_d208a490_264704cuda3std3__419piecewise_constructE
	.align		8
        /*0048*/ 	.dword	_ZN40_INTERNAL_133cc7b7_4_k_cu_d208a490_264704cuda3std3__48in_placeE
	.align		8
        /*0050*/ 	.dword	_ZN40_INTERNAL_133cc7b7_4_k_cu_d208a490_264704cuda3std6ranges3__45__cpo4swapE
	.align		8
        /*0058*/ 	.dword	_ZN40_INTERNAL_133cc7b7_4_k_cu_d208a490_264704cuda3std6ranges3__45__cpo9iter_moveE
	.align		8
        /*0060*/ 	.dword	_ZN40_INTERNAL_133cc7b7_4_k_cu_d208a490_264704cute7productE
	.align		8
        /*0068*/ 	.dword	_ZN40_INTERNAL_133cc7b7_4_k_cu_d208a490_264704cute1_E
	.align		8
        /*0070*/ 	.dword	$str$25
	.align		8
        /*0078*/ 	.dword	$str$26
	.align		8
        /*0080*/ 	.dword	$str$27
	.align		8
        /*0088*/ 	.dword	$str$28


//--------------------- .text._ZN7cutlass13device_kernelINS_4gemm6kernel13GemmUniversalIN4cute5tupleIJiiiiEEENS1_10collective13CollectiveMmaINS1_35MainloopSm100TmaUmmaWarpSpecializedILi9ELi2ELi4ENS5_IJNS4_1CILi4EEENSA_ILi1EEESC_EEEEENS5_IJNSA_ILi256EEENSA_ILi64EEENSA_ILi32EEEEEEfNS5_IJlSC_lEEEfSJ_NS4_8TiledMMAINS4_8MMA_AtomIJNS4_23SM100_MMA_TF32_2x1SM_SSINS_10tfloat32_tESN_fLi256ELi64ELNS4_4UMMA5MajorE0ELSP_0ELNSO_7ScaleInE0ELSQ_0EEEEEENS4_6LayoutINS5_IJSC_SC_SC_EEENS5_IJNSA_ILi0EEESV_SV_EEEEENS5_IJNS4_10UnderscoreESY_SY_EEEEENS4_18SM100_TMA_2SM_LOADENS4_14ComposedLayoutINS4_7SwizzleILi3ELi4ELi3EEENS4_18smem_ptr_flag_bitsILi32EEENST_INS5_IJNSA_ILi8EEESH_EEENS5_IJSH_SC_EEEEEEEvNS4_8identityENS4_28SM100_TMA_2SM_LOAD_MULTICASTES1B_vS1C_EENS_8epilogue10collective18CollectiveEpilogueINS1F_23Sm100TmaWarpSpecializedILi4ELi2ELi16ELb1ELb0EEEJNS5_IJNSA_ILi128EEESG_SH_EEENS5_IJNST_IS1K_SC_EENST_INSA_ILi16EEESC_EEEEEfSJ_fSJ_NS1F_6fusion15FusionCallbacksIS1J_NS1Q_17LinearCombinationIffffLNS_15FloatRoundStyleE2EEES1L_S1P_JEEENS4_5SM1004TMEM4LOAD26SM100_TMEM_LOAD_32dp32b16xENS4_13SM90_TMA_LOADENS12_INS13_ILi2ELi4ELi3EEES16_NST_INS5_IJS17_S1N_EEENS5_IJS1N_SC_EEEEEEENS4_39AutoVectorizingCopyWithAssumedAlignmentILi128EEENS4_14SM90_TMA_STOREES25_S27_S27_EEEvvEEEEvNT_6ParamsE --------------------------
	.section	.text._ZN7cutlass13device_kernelINS_4gemm6kernel13GemmUniversalIN4cute5tupleIJiiiiEEENS1_10collective13CollectiveMmaINS1_35MainloopSm100TmaUmmaWarpSpecializedILi9ELi2ELi4ENS5_IJNS4_1CILi4EEENSA_ILi1EEESC_EEEEENS5_IJNSA_ILi256EEENSA_ILi64EEENSA_ILi32EEEEEEfNS5_IJlSC_lEEEfSJ_NS4_8TiledMMAINS4_8MMA_AtomIJNS4_23SM100_MMA_TF32_2x1SM_SSINS_10tfloat32_tESN_fLi256ELi64ELNS4_4UMMA5MajorE0ELSP_0ELNSO_7ScaleInE0ELSQ_0EEEEEENS4_6LayoutINS5_IJSC_SC_SC_EEENS5_IJNSA_ILi0EEESV_SV_EEEEENS5_IJNS4_10UnderscoreESY_SY_EEEEENS4_18SM100_TMA_2SM_LOADENS4_14ComposedLayoutINS4_7SwizzleILi3ELi4ELi3EEENS4_18smem_ptr_flag_bitsILi32EEENST_INS5_IJNSA_ILi8EEESH_EEENS5_IJSH_SC_EEEEEEEvNS4_8identityENS4_28SM100_TMA_2SM_LOAD_MULTICASTES1B_vS1C_EENS_8epilogue10collective18CollectiveEpilogueINS1F_23Sm100TmaWarpSpecializedILi4ELi2ELi16ELb1ELb0EEEJNS5_IJNSA_ILi128EEESG_SH_EEENS5_IJNST_IS1K_SC_EENST_INSA_ILi16EEESC_EEEEEfSJ_fSJ_NS1F_6fusion15FusionCallbacksIS1J_NS1Q_17LinearCombinationIffffLNS_15FloatRoundStyleE2EEES1L_S1P_JEEENS4_5SM1004TMEM4LOAD26SM100_TMEM_LOAD_32dp32b16xENS4_13SM90_TMA_LOADENS12_INS13_ILi2ELi4ELi3EEES16_NST_INS5_IJS17_S1N_EEENS5_IJS1N_SC_EEEEEEENS4_39AutoVectorizingCopyWithAssumedAlignmentILi128EEENS4_14SM90_TMA_STOREES25_S27_S27_EEEvvEEEEvNT_6ParamsE,"ax",@progbits
	.align	128
.text._ZN7cutlass13device_kernelINS_4gemm6kernel13GemmUniversalIN4cute5tupleIJiiiiEEENS1_10collective13CollectiveMmaINS1_35MainloopSm100TmaUmmaWarpSpecializedILi9ELi2ELi4ENS5_IJNS4_1CILi4EEENSA_ILi1EEESC_EEEEENS5_IJNSA_ILi256EEENSA_ILi64EEENSA_ILi32EEEEEEfNS5_IJlSC_lEEEfSJ_NS4_8TiledMMAINS4_8MMA_AtomIJNS4_23SM100_MMA_TF32_2x1SM_SSINS_10tfloat32_tESN_fLi256ELi64ELNS4_4UMMA5MajorE0ELSP_0ELNSO_7ScaleInE0ELSQ_0EEEEEENS4_6LayoutINS5_IJSC_SC_SC_EEENS5_IJNSA_ILi0EEESV_SV_EEEEENS5_IJNS4_10UnderscoreESY_SY_EEEEENS4_18SM100_TMA_2SM_LOADENS4_14ComposedLayoutINS4_7SwizzleILi3ELi4ELi3EEENS4_18smem_ptr_flag_bitsILi32EEENST_INS5_IJNSA_ILi8EEESH_EEENS5_IJSH_SC_EEEEEEEvNS4_8identityENS4_28SM100_TMA_2SM_LOAD_MULTICASTES1B_vS1C_EENS_8epilogue10collective18CollectiveEpilogueINS1F_23Sm100TmaWarpSpecializedILi4ELi2ELi16ELb1ELb0EEEJNS5_IJNSA_ILi128EEESG_SH_EEENS5_IJNST_IS1K_SC_EENST_INSA_ILi16EEESC_EEEEEfSJ_fSJ_NS1F_6fusion15FusionCallbacksIS1J_NS1Q_17LinearCombinationIffffLNS_15FloatRoundStyleE2EEES1L_S1P_JEEENS4_5SM1004TMEM4LOAD26SM100_TMEM_LOAD_32dp32b16xENS4_13SM90_TMA_LOADENS12_INS13_ILi2ELi4ELi3EEES16_NST_INS5_IJS17_S1N_EEENS5_IJS1N_SC_EEEEEEENS4_39AutoVectorizingCopyWithAssumedAlignmentILi128EEENS4_14SM90_TMA_STOREES25_S27_S27_EEEvvEEEEvNT_6ParamsE:
        .type           _ZN7cutlass13device_kernelINS_4gemm6kernel13GemmUniversalIN4cute5tupleIJiiiiEEENS1_10collective13CollectiveMmaINS1_35MainloopSm100TmaUmmaWarpSpecializedILi9ELi2ELi4ENS5_IJNS4_1CILi4EEENSA_ILi1EEESC_EEEEENS5_IJNSA_ILi256EEENSA_ILi64EEENSA_ILi32EEEEEEfNS5_IJlSC_lEEEfSJ_NS4_8TiledMMAINS4_8MMA_AtomIJNS4_23SM100_MMA_TF32_2x1SM_SSINS_10tfloat32_tESN_fLi256ELi64ELNS4_4UMMA5MajorE0ELSP_0ELNSO_7ScaleInE0ELSQ_0EEEEEENS4_6LayoutINS5_IJSC_SC_SC_EEENS5_IJNSA_ILi0EEESV_SV_EEEEENS5_IJNS4_10UnderscoreESY_SY_EEEEENS4_18SM100_TMA_2SM_LOADENS4_14ComposedLayoutINS4_7SwizzleILi3ELi4ELi3EEENS4_18smem_ptr_flag_bitsILi32EEENST_INS5_IJNSA_ILi8EEESH_EEENS5_IJSH_SC_EEEEEEEvNS4_8identityENS4_28SM100_TMA_2SM_LOAD_MULTICASTES1B_vS1C_EENS_8epilogue10collective18CollectiveEpilogueINS1F_23Sm100TmaWarpSpecializedILi4ELi2ELi16ELb1ELb0EEEJNS5_IJNSA_ILi128EEESG_SH_EEENS5_IJNST_IS1K_SC_EENST_INSA_ILi16EEESC_EEEEEfSJ_fSJ_NS1F_6fusion15FusionCallbacksIS1J_NS1Q_17LinearCombinationIffffLNS_15FloatRoundStyleE2EEES1L_S1P_JEEENS4_5SM1004TMEM4LOAD26SM100_TMEM_LOAD_32dp32b16xENS4_13SM90_TMA_LOADENS12_INS13_ILi2ELi4ELi3EEES16_NST_INS5_IJS17_S1N_EEENS5_IJS1N_SC_EEEEEEENS4_39AutoVectorizingCopyWithAssumedAlignmentILi128EEENS4_14SM90_TMA_STOREES25_S27_S27_EEEvvEEEEvNT_6ParamsE,@function
        .size           _ZN7cutlass13device_kernelINS_4gemm6kernel13GemmUniversalIN4cute5tupleIJiiiiEEENS1_10collective13CollectiveMmaINS1_35MainloopSm100TmaUmmaWarpSpecializedILi9ELi2ELi4ENS5_IJNS4_1CILi4EEENSA_ILi1EEESC_EEEEENS5_IJNSA_ILi256EEENSA_ILi64EEENSA_ILi32EEEEEEfNS5_IJlSC_lEEEfSJ_NS4_8TiledMMAINS4_8MMA_AtomIJNS4_23SM100_MMA_TF32_2x1SM_SSINS_10tfloat32_tESN_fLi256ELi64ELNS4_4UMMA5MajorE0ELSP_0ELNSO_7ScaleInE0ELSQ_0EEEEEENS4_6LayoutINS5_IJSC_SC_SC_EEENS5_IJNSA_ILi0EEESV_SV_EEEEENS5_IJNS4_10UnderscoreESY_SY_EEEEENS4_18SM100_TMA_2SM_LOADENS4_14ComposedLayoutINS4_7SwizzleILi3ELi4ELi3EEENS4_18smem_ptr_flag_bitsILi32EEENST_INS5_IJNSA_ILi8EEESH_EEENS5_IJSH_SC_EEEEEEEvNS4_8identityENS4_28SM100_TMA_2SM_LOAD_MULTICASTES1B_vS1C_EENS_8epilogue10collective18CollectiveEpilogueINS1F_23Sm100TmaWarpSpecializedILi4ELi2ELi16ELb1ELb0EEEJNS5_IJNSA_ILi128EEESG_SH_EEENS5_IJNST_IS1K_SC_EENST_INSA_ILi16EEESC_EEEEEfSJ_fSJ_NS1F_6fusion15FusionCallbacksIS1J_NS1Q_17LinearCombinationIffffLNS_15FloatRoundStyleE2EEES1L_S1P_JEEENS4_5SM1004TMEM4LOAD26SM100_TMEM_LOAD_32dp32b16xENS4_13SM90_TMA_LOADENS12_INS13_ILi2ELi4ELi3EEES16_NST_INS5_IJS17_S1N_EEENS5_IJS1N_SC_EEEEEEENS4_39AutoVectorizingCopyWithAssumedAlignmentILi128EEENS4_14SM90_TMA_STOREES25_S27_S27_EEEvvEEEEvNT_6ParamsE,(.L_x_213 - _ZN7cutlass13device_kernelINS_4gemm6kernel13GemmUniversalIN4cute5tupleIJiiiiEEENS1_10collective13CollectiveMmaINS1_35MainloopSm100TmaUmmaWarpSpecializedILi9ELi2ELi4ENS5_IJNS4_1CILi4EEENSA_ILi1EEESC_EEEEENS5_IJNSA_ILi256EEENSA_ILi64EEENSA_ILi32EEEEEEfNS5_IJlSC_lEEEfSJ_NS4_8TiledMMAINS4_8MMA_AtomIJNS4_23SM100_MMA_TF32_2x1SM_SSINS_10tfloat32_tESN_fLi256ELi64ELNS4_4UMMA5MajorE0ELSP_0ELNSO_7ScaleInE0ELSQ_0EEEEEENS4_6LayoutINS5_IJSC_SC_SC_EEENS5_IJNSA_ILi0EEESV_SV_EEEEENS5_IJNS4_10UnderscoreESY_SY_EEEEENS4_18SM100_TMA_2SM_LOADENS4_14ComposedLayoutINS4_7SwizzleILi3ELi4ELi3EEENS4_18smem_ptr_flag_bitsILi32EEENST_INS5_IJNSA_ILi8EEESH_EEENS5_IJSH_SC_EEEEEEEvNS4_8identityENS4_28SM100_TMA_2SM_LOAD_MULTICASTES1B_vS1C_EENS_8epilogue10collective18CollectiveEpilogueINS1F_23Sm100TmaWarpSpecializedILi4ELi2ELi16ELb1ELb0EEEJNS5_IJNSA_ILi128EEESG_SH_EEENS5_IJNST_IS1K_SC_EENST_INSA_ILi16EEESC_EEEEEfSJ_fSJ_NS1F_6fusion15FusionCallbacksIS1J_NS1Q_17LinearCombinationIffffLNS_15FloatRoundStyleE2EEES1L_S1P_JEEENS4_5SM1004TMEM4LOAD26SM100_TMEM_LOAD_32dp32b16xENS4_13SM90_TMA_LOADENS12_INS13_ILi2ELi4ELi3EEES16_NST_INS5_IJS17_S1N_EEENS5_IJS1N_SC_EEEEEEENS4_39AutoVectorizingCopyWithAssumedAlignmentILi128EEENS4_14SM90_TMA_STOREES25_S27_S27_EEEvvEEEEvNT_6ParamsE)
        .other          _ZN7cutlass13device_kernelINS_4gemm6kernel13GemmUniversalIN4cute5tupleIJiiiiEEENS1_10collective13CollectiveMmaINS1_35MainloopSm100TmaUmmaWarpSpecializedILi9ELi2ELi4ENS5_IJNS4_1CILi4EEENSA_ILi1EEESC_EEEEENS5_IJNSA_ILi256EEENSA_ILi64EEENSA_ILi32EEEEEEfNS5_IJlSC_lEEEfSJ_NS4_8TiledMMAINS4_8MMA_AtomIJNS4_23SM100_MMA_TF32_2x1SM_SSINS_10tfloat32_tESN_fLi256ELi64ELNS4_4UMMA5MajorE0ELSP_0ELNSO_7ScaleInE0ELSQ_0EEEEEENS4_6LayoutINS5_IJSC_SC_SC_EEENS5_IJNSA_ILi0EEESV_SV_EEEEENS5_IJNS4_10UnderscoreESY_SY_EEEEENS4_18SM100_TMA_2SM_LOADENS4_14ComposedLayoutINS4_7SwizzleILi3ELi4ELi3EEENS4_18smem_ptr_flag_bitsILi32EEENST_INS5_IJNSA_ILi8EEESH_EEENS5_IJSH_SC_EEEEEEEvNS4_8identityENS4_28SM100_TMA_2SM_LOAD_MULTICASTES1B_vS1C_EENS_8epilogue10collective18CollectiveEpilogueINS1F_23Sm100TmaWarpSpecializedILi4ELi2ELi16ELb1ELb0EEEJNS5_IJNSA_ILi128EEESG_SH_EEENS5_IJNST_IS1K_SC_EENST_INSA_ILi16EEESC_EEEEEfSJ_fSJ_NS1F_6fusion15FusionCallbacksIS1J_NS1Q_17LinearCombinationIffffLNS_15FloatRoundStyleE2EEES1L_S1P_JEEENS4_5SM1004TMEM4LOAD26SM100_TMEM_LOAD_32dp32b16xENS4_13SM90_TMA_LOADENS12_INS13_ILi2ELi4ELi3EEES16_NST_INS5_IJS17_S1N_EEENS5_IJS1N_SC_EEEEEEENS4_39AutoVectorizingCopyWithAssumedAlignmentILi128EEENS4_14SM90_TMA_STOREES25_S27_S27_EEEvvEEEEvNT_6ParamsE,@"STO_CUDA_ENTRY STV_DEFAULT"
_ZN7cutlass13device_kernelINS_4gemm6kernel13GemmUniversalIN4cute5tupleIJiiiiEEENS1_10collective13CollectiveMmaINS1_35MainloopSm100TmaUmmaWarpSpecializedILi9ELi2ELi4ENS5_IJNS4_1CILi4EEENSA_ILi1EEESC_EEEEENS5_IJNSA_ILi256EEENSA_ILi64EEENSA_ILi32EEEEEEfNS5_IJlSC_lEEEfSJ_NS4_8TiledMMAINS4_8MMA_AtomIJNS4_23SM100_MMA_TF32_2x1SM_SSINS_10tfloat32_tESN_fLi256ELi64ELNS4_4UMMA5MajorE0ELSP_0ELNSO_7ScaleInE0ELSQ_0EEEEEENS4_6LayoutINS5_IJSC_SC_SC_EEENS5_IJNSA_ILi0EEESV_SV_EEEEENS5_IJNS4_10UnderscoreESY_SY_EEEEENS4_18SM100_TMA_2SM_LOADENS4_14ComposedLayoutINS4_7SwizzleILi3ELi4ELi3EEENS4_18smem_ptr_flag_bitsILi32EEENST_INS5_IJNSA_ILi8EEESH_EEENS5_IJSH_SC_EEEEEEEvNS4_8identityENS4_28SM100_TMA_2SM_LOAD_MULTICASTES1B_vS1C_EENS_8epilogue10collective18CollectiveEpilogueINS1F_23Sm100TmaWarpSpecializedILi4ELi2ELi16ELb1ELb0EEEJNS5_IJNSA_ILi128EEESG_SH_EEENS5_IJNST_IS1K_SC_EENST_INSA_ILi16EEESC_EEEEEfSJ_fSJ_NS1F_6fusion15FusionCallbacksIS1J_NS1Q_17LinearCombinationIffffLNS_15FloatRoundStyleE2EEES1L_S1P_JEEENS4_5SM1004TMEM4LOAD26SM100_TMEM_LOAD_32dp32b16xENS4_13SM90_TMA_LOADENS12_INS13_ILi2ELi4ELi3EEES16_NST_INS5_IJS17_S1N_EEENS5_IJS1N_SC_EEEEEEENS4_39AutoVectorizingCopyWithAssumedAlignmentILi128EEENS4_14SM90_TMA_STOREES25_S27_S27_EEEvvEEEEvNT_6ParamsE:
[----:B------:R-:W1:Y:S01]  /*0000*/  LDC R1, c[0x0][0x37c] ;  /* 0x0000df00ff017b82 */ /* 0x000e620000000800 */
[----:B------:R-:W2:Y:S01]  /*0010*/  S2R R66, SR_TID.X ;  /* 0x0000000000427919 */ /* 0x000ea20000002100 */
[----:B------:R-:W3:Y:S06]  /*0020*/  LDCU.64 UR8, c[0x0][0x890] ;  /* 0x00011200ff0877ac */ /* 0x000eec0008000a00 */
[----:B------:R-:W4:Y:S01]  /*0030*/  S2UR UR4, SR_CgaCtaId ;  /* 0x00000000000479c3 */ /* 0x000f220000008800 */
[----:B------:R-:W-:Y:S02]  /*0040*/  PRMT R26, RZ, 0x7610, R26 ;  /* 0x00007610ff1a7816 */ /* 0x000fe4000000001a */
[----:B------:R-:W-:Y:S01]  /*0050*/  ELECT P1, URZ, PT ;  /* 0x0000000000ff782f */ /* 0x000fe20003820000 */
[----:B---3--:R-:W-:-:S04]  /*0060*/  UISETP.NE.U32.AND UP0, UPT, UR8, URZ, UPT ;  /* 0x000000ff0800728c */ /* 0x008fc8000bf05070 */
[----:B------:R-:W-:Y:S02]  /*0070*/  UISETP.NE.AND.EX UP0, UPT, UR9, URZ, UPT, UP0 ;  /* 0x000000ff0900728c */ /* 0x000fe4000bf05300 */
[----:B----4-:R-:W-:Y:S02]  /*0080*/  ULOP3.LUT UR46, UR4, 0x1, URZ, 0xc0, !UPT ;  /* 0x00000001042e7892 */ /* 0x010fe4000f8ec0ff */
[----:B------:R-:W-:Y:S01]  /*0090*/  ULOP3.LUT UR45, UR4, 0x1, URZ, 0x3c, !UPT ;  /* 0x00000001042d7892 */ /* 0x000fe2000f8e3cff */
[----:B--2---:R-:W-:-:S05]  /*00a0*/  SHF.R.U32.HI R52, RZ, 0x5, R66 ;  /* 0x00000005ff347819 */ /* 0x004fca0000011642 */
[----:B------:R-:W2:Y:S02]  /*00b0*/  SHFL.IDX PT, R0, R52, RZ, 0x1f ;  /* 0x00001fff34007589 */ /* 0x000ea400000e0000 */
[----:B--2---:R-:W-:Y:S01]  /*00c0*/  R2UR UR20, R0 ;  /* 0x00000000001472ca */ /* 0x004fe200000e0000 */
[----:B-1----:R-:W-:-:S14]  /*00d0*/  BRA.U UP0, `(.L_x_0) ;  /* 0x0000000100307547 */ /* 0x002fdc000b800000 */
[----:B------:R-:W1:Y:S02]  /*00e0*/  LDCU.64 UR4, c[0x0][0x888] ;  /* 0x00011100ff0477ac */ /* 0x000e640008000a00 */
[----:B-1----:R-:W-:-:S04]  /*00f0*/  UISETP.NE.U32.AND UP0, UPT, UR4, URZ, UPT ;  /* 0x000000ff0400728c */ /* 0x002fc8000bf05070 */
[----:B------:R-:W-:-:S09]  /*0100*/  UISETP.NE.AND.EX UP0, UPT, UR5, URZ, UPT, UP0 ;  /* 0x000000ff0500728c */ /* 0x000fd2000bf05300 */
[----:B------:R-:W-:Y:S05]  /*0110*/  BRA.U !UP0, `(.L_x_1) ;  /* 0x0000000108147547 */ /* 0x000fea000b800000 */
[----:B------:R-:W1:Y:S01]  /*0120*/  LDC.64 R2, c[0x0][0x888] ;  /* 0x00022200ff027b82 */ /* 0x000e620000000a00 */
[----:B------:R-:W1:Y:S02]  /*0130*/  LDCU.64 UR4, c[0x0][0x358] ;  /* 0x00006b00ff0477ac */ /* 0x000e640008000a00 */
[----:B-1----:R1:W5:Y:S01]  /*0140*/  LDG.E R27, desc[UR4][R2.64] ;  /* 0x00000004021b7981 */ /* 0x002362000c1e1900 */
[----:B------:R-:W-:Y:S01]  /*0150*/  HFMA2 R26, -RZ, RZ, 0, 5.9604644775390625e-08 ;  /* 0x00000001ff1a7431 */ /* 0x000fe200000001ff */
[----:B------:R-:W-:Y:S05]  /*0160*/  BRA `(.L_x_0) ;  /* 0x00000000000c7947 */ /* 0x000fea0003800000 */
.L_x_1:
[----:B------:R-:W1:Y:S01]  /*0170*/  LDCU UR4, c[0x0][0x880] ;  /* 0x00011000ff0477ac */ /* 0x000e620008000800 */
[----:B------:R-:W-:Y:S01]  /*0180*/  HFMA2 R26, -RZ, RZ, 0, 5.9604644775390625e-08 ;  /* 0x00000001ff1a7431 */ /* 0x000fe200000001ff */
[----:B-1----:R-:W-:-:S07]  /*0190*/  MOV R27, UR4 ;  /* 0x00000004001b7c02 */ /* 0x002fce0008000f00 */
.L_x_0:
[----:B------:R-:W2:Y:S02]  /*01a0*/  LDCU.64 UR4, c[0x0][0x8b0] ;  /* 0x00011600ff0477ac */ /* 0x000ea40008000a00 */
[----:B--2---:R-:W-:-:S04]  /*01b0*/  UISETP.NE.U32.AND UP0, UPT, UR4, URZ, UPT ;  /* 0x000000ff0400728c */ /* 0x004fc8000bf05070 */
[----:B------:R-:W-:-:S09]  /*01c0*/  UISETP.NE.AND.EX UP0, UPT, UR5, URZ, UPT, UP0 ;  /* 0x000000ff0500728c */ /* 0x000fd2000bf05300 */
[----:B------:R-:W-:Y:S05]  /*01d0*/  BRA.U UP0, `(.L_x_2) ;  /* 0x0000000100287547 */ /* 0x000fea000b800000 */
[----:B------:R-:W2:Y:S02]  /*01e0*/  LDCU.64 UR4, c[0x0][0x8a8] ;  /* 0x00011500ff0477ac */ /* 0x000ea40008000a00 */
[----:B--2---:R-:W-:-:S04]  /*01f0*/  UISETP.NE.U32.AND UP0, UPT, UR4, URZ, UPT ;  /* 0x000000ff0400728c */ /* 0x004fc8000bf05070 */
[----:B------:R-:W-:-:S09]  /*0200*/  UISETP.NE.AND.EX UP0, UPT, UR5, URZ, UPT, UP0 ;  /* 0x000000ff0500728c */ /* 0x000fd2000bf05300 */
[----:B------:R-:W-:Y:S05]  /*0210*/  BRA.U !UP0, `(.L_x_3) ;  /* 0x0000000108107547 */ /* 0x000fea000b800000 */
[----:B------:R-:W2:Y:S01]  /*0220*/  LDC.64 R24, c[0x0][0x8a8] ;  /* 0x00022a00ff187b82 */ /* 0x000ea20000000a00 */
[----:B------:R-:W2:Y:S02]  /*0230*/  LDCU.64 UR4, c[0x0][0x358] ;  /* 0x00006b00ff0477ac */ /* 0x000ea40008000a00 */
[----:B--2---:R2:W5:Y:S01]  /*0240*/  LDG.E R24, desc[UR4][R24.64] ;  /* 0x0000000418187981 */ /* 0x004562000c1e1900 */
[----:B------:R-:W-:Y:S05]  /*0250*/  BRA `(.L_x_2) ;  /* 0x0000000000087947 */ /* 0x000fea0003800000 */
.L_x_3:
[----:B------:R-:W2:Y:S02]  /*0260*/  LDCU UR4, c[0x0][0x8a0] ;  /* 0x00011400ff0477ac */ /* 0x000ea40008000800 */
[----:B--2---:R-:W-:Y:S02]  /*0270*/  MOV R24, UR4 ;  /* 0x0000000400187c02 */ /* 0x004fe40008000f00 */
.L_x_2:
[----:B------:R-:W-:Y:S01]  /*0280*/  IMAD.U32 R0, RZ, RZ, UR20 ;  /* 0x00000014ff007e24 */ /* 0x000fe2000f8e00ff */
[----:B------:R-:W-:Y:S04]  /*0290*/  BSSY.RECONVERGENT B0, `(.L_x_4) ;  /* 0x000000c000007945 */ /* 0x000fe80003800200 */
[C---:B------:R-:W-:Y:S02]  /*02a0*/  ISETP.NE.OR P2, PT, R0.reuse, 0x1, !P1 ;  /* 0x000000010000780c */ /* 0x040fe40004f45670 */
[----:B------:R-:W-:-:S11]  /*02b0*/  ISETP.NE.OR P0, PT, R0, 0x3, !P1 ;  /* 0x000000030000780c */ /* 0x000fd60004f05670 */
[----:B------:R-:W-:Y:S05]  /*02c0*/  @P2 BRA `(.L_x_5) ;  /* 0x0000000000202947 */ /* 0x000fea0003800000 */
[----:B------:R-:W3:Y:S02]  /*02d0*/  LDCU.64 UR4, c[0x0][0x348] ;  /* 0x00006900ff0477ac */ /* 0x000ee40008000a00 */
[----:B---3--:R-:W-:Y:S02]  /*02e0*/  UIADD3 UR6, UP1, UPT, UR4, 0x80, URZ ;  /* 0x0000008004067890 */ /* 0x008fe4000ff3e0ff */
[----:B------:R-:W-:Y:S02]  /*02f0*/  UIADD3 UR4, UP0, UPT, UR4, 0x180, URZ ;  /* 0x0000018004047890 */ /* 0x000fe4000ff1e0ff */
[----:B------:R-:W-:Y:S02]  /*0300*/  UIADD3.X UR7, UPT, UPT, URZ, UR5, URZ, UP1, !UPT ;  /* 0x00000005ff077290 */ /* 0x000fe40008ffe4ff */
[----:B------:R-:W-:-:S07]  /*0310*/  UIADD3.X UR5, UPT, UPT, URZ, UR5, URZ, UP0, !UPT ;  /* 0x00000005ff057290 */ /* 0x000fce00087fe4ff */
[----:B------:R3:W-:Y:S02]  /*0320*/  UTMACCTL.PF [UR6] ;  /* 0x00000000060079b9 */ /* 0x0007e40008040000 */
[----:B------:R3:W-:Y:S02]  /*0330*/  UTMACCTL.PF [UR4] ;  /* 0x00000000040079b9 */ /* 0x0007e40008040000 */
[----:B---3--:R-:W-:Y:S01]  /*0340*/  NOP ;  /* 0x0000000000007918 */ /* 0x008fe20000000000 */
.L_x_5:
[----:B------:R-:W-:Y:S05]  /*0350*/  BSYNC.RECONVERGENT B0 ;  /* 0x0000000000007941 */ /* 0x000fea0003800200 */
.L_x_4:
[----:B------:R-:W-:Y:S04]  /*0360*/  BSSY.RECONVERGENT B0, `(.L_x_6) ;  /* 0x000000a000007945 */ /* 0x000fe80003800200 */
        /* <DEDUP_REMOVED lines=9> */
.L_x_7:
[----:B------:R-:W-:Y:S05]  /*0400*/  BSYNC.RECONVERGENT B0 ;  /* 0x0000000000007941 */ /* 0x000fea0003800200 */
.L_x_6:
[----:B------:R-:W3:Y:S01]  /*0410*/  LDCU.64 UR4, c[0x0][0x888] ;  /* 0x00011100ff0477ac */ /* 0x000ee20008000a00 */
[----:B------:R-:W-:Y:S02]  /*0420*/  UISETP.EQ.U32.AND UP2, UPT, UR8, URZ, UPT ;  /* 0x000000ff0800728c */ /* 0x000fe4000bf42070 */
[----:B------:R-:W-:Y:S02]  /*0430*/  UPLOP3.LUT UP4, UPT, UPT, UPT, UPT, 0x80, 0x8 ;  /* 0x000000000008789c */ /* 0x000fe40003f8f070 */
[----:B---3--:R-:W-:-:S04]  /*0440*/  UISETP.NE.U32.AND UP0, UPT, UR4, URZ, UPT ;  /* 0x000000ff0400728c */ /* 0x008fc8000bf05070 */
[----:B------:R-:W-:-:S04]  /*0450*/  UISETP.NE.AND.EX UP1, UPT, UR5, URZ, UPT, UP0 ;  /* 0x000000ff0500728c */ /* 0x000fc8000bf25300 */
[----:B------:R-:W-:-:S04]  /*0460*/  UISETP.EQ.OR.EX UP3, UPT, UR9, URZ, !UP1, UP2 ;  /* 0x000000ff0900728c */ /* 0x000fc8000cf62720 */
[----:B------:R-:W-:-:S06]  /*0470*/  UP2UR UR4, UPR, URZ, 0x8 ;  /* 0x00000008ff047883 */ /* 0x000fcc0008000000 */
[----:B------:R-:W-:Y:S01]  /*0480*/  MOV R55, UR4 ;  /* 0x0000000400377c02 */ /* 0x000fe20008000f00 */
[----:B------:R-:W-:Y:S06]  /*0490*/  BRA.U !UP3, `(.L_x_8) ;  /* 0x000000010b207547 */ /* 0x000fec000b800000 */
[----:B------:R-:W-:Y:S01]  /*04a0*/  UISETP.NE.U32.AND UP2, UPT, UR8, URZ, UPT ;  /* 0x000000ff0800728c */ /* 0x000fe2000bf45070 */
[----:B-----5:R-:W-:Y:S01]  /*04b0*/  FSETP.NEU.AND P0, PT, R27, RZ, PT ;  /* 0x000000ff1b00720b */ /* 0x020fe20003f0d000 */
[----:B------:R-:W-:Y:S02]  /*04c0*/  USEL UR4, URZ, 0xffffffff, UP1 ;  /* 0xffffffffff047887 */ /* 0x000fe40008800000 */
[----:B------:R-:W-:-:S10]  /*04d0*/  UISETP.NE.AND.EX UP2, UPT, UR9, URZ, UPT, UP2 ;  /* 0x000000ff0900728c */ /* 0x000fd4000bf45320 */
[----:B------:R-:W-:Y:S01]  /*04e0*/  VOTEU.ANY UP0, P0 ;  /* 0x0000000000ff7886 */ /* 0x000fe20000000100 */
[----:B------:R-:W-:-:S04]  /*04f0*/  @!UP2 USEL UR4, URZ, 0xffffffff, UP0 ;  /* 0xffffffffff04a887 */ /* 0x000fc80008000000 */
[----:B------:R-:W-:-:S04]  /*0500*/  ULOP3.LUT UR4, UR4, 0x1, URZ, 0xc0, !UPT ;  /* 0x0000000104047892 */ /* 0x000fc8000f8ec0ff */
[----:B------:R-:W-:-:S11]  /*0510*/  UISETP.NE.U32.AND UP4, UPT, UR4, 0x1, UPT ;  /* 0x000000010400788c */ /* 0x000fd6000bf85070 */
.L_x_8:
[----:B------:R-:W3:Y:S01]  /*0520*/  SHFL.IDX PT, R0, R52, RZ, 0x1f ;  /* 0x00001fff34007589 */ /* 0x000ee200000e0000 */
[----:B------:R-:W-:-:S04]  /*0530*/  UISETP.NE.AND UP0, UPT, UR20, 0x2, UPT ;  /* 0x000000021400788c */ /* 0x000fc8000bf05270 */
[----:B------:R-:W-:Y:S02]  /*0540*/  UISETP.EQ.AND UP2, UPT, UR46, URZ, !UP0 ;  /* 0x000000ff2e00728c */ /* 0x000fe4000c742270 */
[----:B------:R-:W-:-:S04]  /*0550*/  USEL UR50, URZ, 0x1, UP0 ;  /* 0x00000001ff327887 */ /* 0x000fc80008000000 */
[----:B------:R-:W-:Y:S02]  /*0560*/  PLOP3.LUT P3, PT, P1, PT, UP2, 0x80, 0x8 ;  /* 0x000000000008781c */ /* 0x000fe40000f6f028 */
[----:B---3--:R-:W-:-:S13]  /*0570*/  ISETP.NE.AND P0, PT, R0, RZ, PT ;  /* 0x000000ff0000720c */ /* 0x008fda0003f05270 */
[----:B------:R-:W-:Y:S05]  /*0580*/  @P0 BRA `(.L_x_9) ;  /* 0x00000000008c0947 */ /* 0x000fea0003800000 */
[----:B------:R-:W-:Y:S01]  /*0590*/  ELECT P0, URZ, PT ;  /* 0x0000000000ff782f */ /* 0x000fe20003800000 */
[----:B------:R-:W-:-:S12]  /*05a0*/  BSSY.RECONVERGENT B0, `(.L_x_9) ;  /* 0x0000021000007945 */ /* 0x000fd80003800200 */
[----:B------:R-:W-:Y:S05]  /*05b0*/  @!P0 BRA `(.L_x_10) ;  /* 0x00000000007c8947 */ /* 0x000fea0003800000 */
[----:B------:R-:W3:Y:S01]  /*05c0*/  S2UR UR5, SR_CgaCtaId ;  /* 0x00000000000579c3 */ /* 0x000ee20000008800 */
[----:B------:R-:W-:Y:S01]  /*05d0*/  UMOV UR4, 0x400 ;  /* 0x0000040000047882 */ /* 0x000fe20000000000 */
[----:B------:R-:W-:Y:S01]  /*05e0*/  UMOV UR8, 0x1 ;  /* 0x0000000100087882 */ /* 0x000fe20000000000 */
[----:B------:R-:W-:Y:S01]  /*05f0*/  UMOV UR6, 0x2 ;  /* 0x0000000200067882 */ /* 0x000fe20000000000 */
[----:B------:R-:W-:-:S04]  /*0600*/  UIADD3 UR8, UPT, UPT, -UR8, 0x100000, URZ ;  /* 0x0010000008087890 */ /* 0x000fc8000fffe1ff */
[----:B------:R-:W-:Y:S02]  /*0610*/  USHF.L.U32 UR9, UR8, 0xb, URZ ;  /* 0x0000000b08097899 */ /* 0x000fe400080006ff */
[----:B------:R-:W-:Y:S02]  /*0620*/  USHF.L.U32 UR8, UR8, 0x1, URZ ;  /* 0x0000000108087899 */ /* 0x000fe400080006ff */
[----:B------:R-:W-:-:S04]  /*0630*/  UIADD3 UR6, UPT, UPT, -UR6, 0x100000, URZ ;  /* 0x0010000006067890 */ /* 0x000fc8000fffe1ff */
[----:B------:R-:W-:Y:S02]  /*0640*/  USHF.L.U32 UR7, UR6, 0xb, URZ ;  /* 0x0000000b06077899 */ /* 0x000fe400080006ff */
[----:B------:R-:W-:Y:S02]  /*0650*/  USHF.L.U32 UR6, UR6, 0x1, URZ ;  /* 0x0000000106067899 */ /* 0x000fe400080006ff */
[----:B---3--:R-:W-:Y:S01]  /*0660*/  ULEA UR4, UR5, UR4, 0x18 ;  /* 0x0000000405047291 */ /* 0x008fe2000f8ec0ff */
[----:B------:R-:W3:Y:S11]  /*0670*/  FENCE.VIEW.ASYNC.S ;  /* 0x00000000000073c6 */ /* 0x000ef60000000000 */
[----:B---3--:R3:W4:Y:S01]  /*0680*/  SYNCS.EXCH.64 URZ, [UR4], UR8 ;  /* 0x0000000804ff75b2 */ /* 0x0087220008000100 */
[----:B------:R3:W1:Y:S01]  /*0690*/  SYNCS.EXCH.64 URZ, [UR4+0x48], UR6 ;  /* 0x0000480604ff75b2 */ /* 0x0006620008000100 */
        /* <DEDUP_REMOVED lines=15> */
[----:B------:R3:W1:Y:S02]  /*0790*/  SYNCS.EXCH.64 URZ, [UR4+0x88], UR6 ;  /* 0x0000880604ff75b2 */ /* 0x0006640008000100 */
[----:B---3--:R-:W-:Y:S01]  /*07a0*/  NOP ;  /* 0x0000000000007918 */ /* 0x008fe20000000000 */
.L_x_10:
[----:B------:R-:W-:Y:S05]  /*07b0*/  BSYNC.RECONVERGENT B0 ;  /* 0x0000000000007941 */ /* 0x000fea0003800200 */
.L_x_9:
[----:B------:R-:W3:Y:S01]  /*07c0*/  SHFL.IDX PT, R0, R52, RZ, 0x1f ;  /* 0x00001fff34007589 */ /* 0x000ee200000e0000 */
[----:B------:R-:W-:Y:S01]  /*07d0*/  NOP ;  /* 0x0000000000007918 */ /* 0x000fe20000000000 */
[----:B---3--:R-:W-:-:S13]  /*07e0*/  ISETP.NE.AND P0, PT, R0, 0x1, PT ;  /* 0x000000010000780c */ /* 0x008fda0003f05270 */
[----:B------:R-:W-:Y:S05]  /*07f0*/  @P0 BRA `(.L_x_11) ;  /* 0x0000000000580947 */ /* 0x000fea0003800000 */
        /* <DEDUP_REMOVED lines=9> */
[----:B------:R-:W-:Y:S01]  /*0890*/  USHF.L.U32 UR6, UR6, 0x1, URZ ;  /* 0x0000000106067899 */ /* 0x000fe200080006ff */
[----:B------:R-:W-:Y:S01]  /*08a0*/  ELECT P0, URZ, PT ;  /* 0x0000000000ff782f */ /* 0x000fe20003800000 */
[----:B---3--:R-:W-:Y:S01]  /*08b0*/  ULEA UR4, UR5, UR4, 0x18 ;  /* 0x0000000405047291 */ /* 0x008fe2000f8ec0ff */
[----:B------:R-:W3:Y:S11]  /*08c0*/  FENCE.VIEW.ASYNC.S ;  /* 0x00000000000073c6 */ /* 0x000ef60000000000 */
[----:B---3--:R3:W1:Y:S01]  /*08d0*/  SYNCS.EXCH.64 URZ, [UR4+0x90], UR8 ;  /* 0x0000900804ff75b2 */ /* 0x0086620008000100 */
[----:B------:R3:W1:Y:S01]  /*08e0*/  SYNCS.EXCH.64 URZ, [UR4+0xb0], UR6 ;  /* 0x0000b00604ff75b2 */ /* 0x0006620008000100 */
[----:B------:R3:W1:Y:S01]  /*08f0*/  SYNCS.EXCH.64 URZ, [UR4+0x98], UR8 ;  /* 0x0000980804ff75b2 */ /* 0x0006620008000100 */
[----:B------:R3:W1:Y:S01]  /*0900*/  SYNCS.EXCH.64 URZ, [UR4+0xb8], UR6 ;  /* 0x0000b80604ff75b2 */ /* 0x0006620008000100 */
[----:B------:R3:W1:Y:S01]  /*0910*/  SYNCS.EXCH.64 URZ, [UR4+0xa0], UR8 ;  /* 0x0000a00804ff75b2 */ /* 0x0006620008000100 */
[----:B------:R3:W1:Y:S01]  /*0920*/  SYNCS.EXCH.64 URZ, [UR4+0xc0], UR6 ;  /* 0x0000c00604ff75b2 */ /* 0x0006620008000100 */
[----:B------:R3:W1:Y:S01]  /*0930*/  SYNCS.EXCH.64 URZ, [UR4+0xa8], UR8 ;  /* 0x0000a80804ff75b2 */ /* 0x0006620008000100 */
[----:B------:R3:W1:Y:S01]  /*0940*/  SYNCS.EXCH.64 URZ, [UR4+0xc8], UR6 ;  /* 0x0000c80604ff75b2 */ /* 0x0006620008000100 */
[----:B------:R-:W-:Y:S01]  /*0950*/  NOP ;  /* 0x0000000000007918 */ /* 0x000fe20000000000 */
.L_x_11:
[----:B------:R-:W2:Y:S01]  /*0960*/  SHFL.IDX PT, R0, R52, RZ, 0x1f ;  /* 0x00001fff34007589 */ /* 0x000ea200000e0000 */
[----:B------:R-:W-:Y:S01]  /*0970*/  NOP ;  /* 0x0000000000007918 */ /* 0x000fe20000000000 */
[----:B--2---:R-:W-:-:S13]  /*0980*/  ISETP.NE.AND P0, PT, R0, 0x3, PT ;  /* 0x000000030000780c */ /* 0x004fda0003f05270 */
[----:B------:R-:W-:Y:S05]  /*0990*/  @P0 BRA `(.L_x_12) ;  /* 0x0000000000300947 */ /* 0x000fea0003800000 */
[----:B---3--:R-:W2:Y:S01]  /*09a0*/  S2UR UR6, SR_CgaCtaId ;  /* 0x00000000000679c3 */ /* 0x008ea20000008800 */
[----:B------:R-:W-:Y:S01]  /*09b0*/  UMOV UR4, 0x400 ;  /* 0x0000040000047882 */ /* 0x000fe20000000000 */
[----:B------:R-:W-:Y:S01]  /*09c0*/  UMOV UR5, 0x20 ;  /* 0x0000002000057882 */ /* 0x000fe20000000000 */
[----:B------:R-:W-:Y:S01]  /*09d0*/  ELECT P0, URZ, PT ;  /* 0x0000000000ff782f */ /* 0x000fe20003800000 */
[----:B--2---:R-:W-:Y:S02]  /*09e0*/  ULEA UR6, UR6, UR4, 0x18 ;  /* 0x0000000406067291 */ /* 0x004fe4000f8ec0ff */
[----:B------:R-:W-:-:S04]  /*09f0*/  UIADD3 UR4, UPT, UPT, -UR5, 0x100000, URZ ;  /* 0x0010000005047890 */ /* 0x000fc8000fffe1ff */
[----:B------:R-:W-:Y:S02]  /*0a00*/  USHF.L.U32 UR5, UR4, 0xb, URZ ;  /* 0x0000000b04057899 */ /* 0x000fe400080006ff */
[----:B------:R-:W-:Y:S01]  /*0a10*/  USHF.L.U32 UR4, UR4, 0x1, URZ ;  /* 0x0000000104047899 */ /* 0x000fe200080006ff */
[----:B------:R-:W2:Y:S11]  /*0a20*/  FENCE.VIEW.ASYNC.S ;  /* 0x00000000000073c6 */ /* 0x000eb60000000000 */
[----:B--2---:R2:W3:Y:S01]  /*0a30*/  SYNCS.EXCH.64 URZ, [UR6+0xd0], UR4 ;  /* 0x0000d00406ff75b2 */ /* 0x0044e20008000100 */
[----:B------:R2:W1:Y:S01]  /*0a40*/  SYNCS.EXCH.64 URZ, [UR6+0xd8], UR4 ;  /* 0x0000d80406ff75b2 */ /* 0x0004620008000100 */
[----:B------:R-:W-:Y:S01]  /*0a50*/  NOP ;  /* 0x0000000000007918 */ /* 0x000fe20000000000 */
.L_x_12:
[----:B------:R-:W4:Y:S01]  /*0a60*/  SHFL.IDX PT, R0, R52, RZ, 0x1f ;  /* 0x00001fff34007589 */ /* 0x000f2200000e0000 */
[----:B------:R-:W-:Y:S01]  /*0a70*/  NOP ;  /* 0x0000000000007918 */ /* 0x000fe20000000000 */
[----:B----4-:R-:W-:-:S13]  /*0a80*/  ISETP.NE.AND P0, PT, R0, 0x4, PT ;  /* 0x000000040000780c */ /* 0x010fda0003f05270 */
[----:B------:R-:W-:Y:S05]  /*0a90*/  @P0 BRA `(.L_x_13) ;  /* 0x00000000004c0947 */ /* 0x000fea0003800000 */
[----:B--2---:R-:W2:Y:S01]  /*0aa0*/  S2UR UR5, SR_CgaCtaId ;  /* 0x00000000000579c3 */ /* 0x004ea20000008800 */
[----:B---3--:R-:W-:Y:S01]  /*0ab0*/  UMOV UR4, 0x3a0 ;  /* 0x000003a000047882 */ /* 0x008fe20000000000 */
[----:B------:R-:W-:Y:S01]  /*0ac0*/  UMOV UR6, 0x400 ;  /* 0x0000040000067882 */ /* 0x000fe20000000000 */
[----:B------:R-:W-:Y:S01]  /*0ad0*/  USEL UR4, UR4, 0x320, UP4 ;  /* 0x0000032004047887 */ /* 0x000fe2000a000000 */
[----:B------:R-:W-:Y:S01]  /*0ae0*/  UMOV UR8, 0x1 ;  /* 0x0000000100087882 */ /* 0x000fe20000000000 */
[----:B------:R-:W-:Y:S01]  /*0af0*/  ELECT P0, URZ, PT ;  /* 0x0000000000ff782f */ /* 0x000fe20003800000 */
[----:B------:R-:W-:-:S04]  /*0b00*/  UIADD3 UR8, UPT, UPT, -UR8, 0x100000, URZ ;  /* 0x0010000008087890 */ /* 0x000fc8000fffe1ff */
[----:B------:R-:W-:Y:S02]  /*0b10*/  USHF.L.U32 UR9, UR8, 0xb, URZ ;  /* 0x0000000b08097899 */ /* 0x000fe400080006ff */
[----:B------:R-:W-:Y:S02]  /*0b20*/  USHF.L.U32 UR8, UR8, 0x1, URZ ;  /* 0x0000000108087899 */ /* 0x000fe400080006ff */
[----:B--2---:R-:W-:Y:S02]  /*0b30*/  ULEA UR6, UR5, UR6, 0x18 ;  /* 0x0000000605067291 */ /* 0x004fe4000f8ec0ff */
[----:B------:R-:W-:-:S04]  /*0b40*/  UIADD3 UR4, UPT, UPT, -UR4, 0x100000, URZ ;  /* 0x0010000004047890 */ /* 0x000fc8000fffe1ff */
[----:B------:R-:W-:Y:S02]  /*0b50*/  USHF.L.U32 UR5, UR4, 0xb, URZ ;  /* 0x0000000b04057899 */ /* 0x000fe400080006ff */
[----:B------:R-:W-:Y:S01]  /*0b60*/  USHF.L.U32 UR4, UR4, 0x1, URZ ;  /* 0x0000000104047899 */ /* 0x000fe200080006ff */
[----:B------:R-:W2:Y:S03]  /*0b70*/  FENCE.VIEW.ASYNC.S ;  /* 0x00000000000073c6 */ /* 0x000ea60000000000 */
[----:B--2---:R4:W2:Y:S08]  /*0b80*/  SYNCS.EXCH.64 URZ, [UR6+0xe0], UR8 ;  /* 0x0000e00806ff75b2 */ /* 0x0048b00008000100 */
[----:B------:R4:W3:Y:S01]  /*0b90*/  SYNCS.EXCH.64 URZ, [UR6+0xf0], UR4 ;  /* 0x0000f00406ff75b2 */ /* 0x0008e20008000100 */
[----:B------:R4:W1:Y:S01]  /*0ba0*/  SYNCS.EXCH.64 URZ, [UR6+0xe8], UR8 ;  /* 0x0000e80806ff75b2 */ /* 0x0008620008000100 */
[----:B------:R4:W1:Y:S02]  /*0bb0*/  SYNCS.EXCH.64 URZ, [UR6+0xf8], UR4 ;  /* 0x0000f80406ff75b2 */ /* 0x0008640008000100 */
[----:B----4-:R-:W-:Y:S01]  /*0bc0*/  NOP ;  /* 0x0000000000007918 */ /* 0x010fe20000000000 */
.L_x_13:
[----:B------:R-:W4:Y:S01]  /*0bd0*/  SHFL.IDX PT, R0, R52, RZ, 0x1f ;  /* 0x00001fff34007589 */ /* 0x000f2200000e0000 */
[----:B------:R-:W-:Y:S01]  /*0be0*/  NOP ;  /* 0x0000000000007918 */ /* 0x000fe20000000000 */
[----:B----4-:R-:W-:-:S13]  /*0bf0*/  ISETP.NE.AND P0, PT, R0, 0x5, PT ;  /* 0x000000050000780c */ /* 0x010fda0003f05270 */
[----:B------:R-:W-:Y:S05]  /*0c00*/  @P0 BRA `(.L_x_14) ;  /* 0x0000000000580947 */ /* 0x000fea0003800000 */
[----:B--2---:R-:W2:Y:S01]  /*0c10*/  S2UR UR5, SR_CgaCtaId ;  /* 0x00000000000579c3 */ /* 0x004ea20000008800 */
[----:B---3--:R-:W-:Y:S01]  /*0c20*/  UMOV UR4, 0x400 ;  /* 0x0000040000047882 */ /* 0x008fe20000000000 */
        /* <DEDUP_REMOVED lines=9> */
[----:B--2---:R-:W-:Y:S01]  /*0cc0*/  ULEA UR4, UR5, UR4, 0x18 ;  /* 0x0000000405047291 */ /* 0x004fe2000f8ec0ff */
[----:B------:R-:W2:Y:S11]  /*0cd0*/  FENCE.VIEW.ASYNC.S ;  /* 0x00000000000073c6 */ /* 0x000eb60000000000 */
[----:B--2---:R4:W2:Y:S01]  /*0ce0*/  SYNCS.EXCH.64 URZ, [UR4+0x100], UR6 ;  /* 0x0001000604ff75b2 */ /* 0x0048a20008000100 */
[----:B------:R4:W3:Y:S01]  /*0cf0*/  SYNCS.EXCH.64 URZ, [UR4+0x120], UR8 ;  /* 0x0001200804ff75b2 */ /* 0x0008e20008000100 */
[----:B------:R4:W1:Y:S01]  /*0d00*/  SYNCS.EXCH.64 URZ, [UR4+0x108], UR6 ;  /* 0x0001080604ff75b2 */ /* 0x0008620008000100 */
[----:B------:R4:W1:Y:S01]  /*0d10*/  SYNCS.EXCH.64 URZ, [UR4+0x128], UR8 ;  /* 0x0001280804ff75b2 */ /* 0x0008620008000100 */
[----:B------:R4:W1:Y:S01]  /*0d20*/  SYNCS.EXCH.64 URZ, [UR4+0x110], UR6 ;  /* 0x0001100604ff75b2 */ /* 0x0008620008000100 */
[----:B------:R4:W1:Y:S01]  /*0d30*/  SYNCS.EXCH.64 URZ, [UR4+0x130], UR8 ;  /* 0x0001300804ff75b2 */ /* 0x0008620008000100 */
[----:B------:R4:W1:Y:S01]  /*0d40*/  SYNCS.EXCH.64 URZ, [UR4+0x118], UR6 ;  /* 0x0001180604ff75b2 */ /* 0x0008620008000100 */
[----:B------:R4:W1:Y:S02]  /*0d50*/  SYNCS.EXCH.64 URZ, [UR4+0x138], UR8 ;  /* 0x0001380804ff75b2 */ /* 0x0008640008000100 */
[----:B----4-:R-:W-:Y:S01]  /*0d60*/  NOP ;  /* 0x0000000000007918 */ /* 0x010fe20000000000 */
.L_x_14:
[----:B------:R-:W4:Y:S01]  /*0d70*/  SHFL.IDX PT, R0, R52, RZ, 0x1f ;  /* 0x00001fff34007589 */ /* 0x000f2200000e0000 */
[----:B------:R-:W-:Y:S01]  /*0d80*/  ISETP.NE.OR P1, PT, RZ, UR20, !P1 ;  /* 0x00000014ff007c0c */ /* 0x000fe2000cf25670 */
[----:B------:R-:W-:Y:S01]  /*0d90*/  NOP ;  /* 0x0000000000007918 */ /* 0x000fe20000000000 */
[----:B----4-:R-:W-:-:S13]  /*0da0*/  ISETP.NE.AND P0, PT, R0, 0x3, PT ;  /* 0x000000030000780c */ /* 0x010fda0003f05270 */
[----:B------:R-:W-:Y:S05]  /*0db0*/  @P0 BRA `(.L_x_15) ;  /* 0x0000000000380947 */ /* 0x000fea0003800000 */
[----:B--2---:R-:W2:Y:S01]  /*0dc0*/  S2UR UR5, SR_CgaCtaId ;  /* 0x00000000000579c3 */ /* 0x004ea20000008800 */
[----:B---3--:R-:W-:Y:S01]  /*0dd0*/  UMOV UR4, 0x400 ;  /* 0x0000040000047882 */ /* 0x008fe20000000000 */
[----:B------:R-:W-:Y:S01]  /*0de0*/  UMOV UR6, 0x20 ;  /* 0x0000002000067882 */ /* 0x000fe20000000000 */
[----:B------:R-:W-:Y:S01]  /*0df0*/  ELECT P0, URZ, PT ;  /* 0x0000000000ff782f */ /* 0x000fe20003800000 */
[----:B------:R-:W-:-:S04]  /*0e00*/  UIADD3 UR6, UPT, UPT, -UR6, 0x100000, URZ ;  /* 0x0010000006067890 */ /* 0x000fc8000fffe1ff */
[----:B------:R-:W-:Y:S02]  /*0e10*/  USHF.L.U32 UR7, UR6, 0xb, URZ ;  /* 0x0000000b06077899 */ /* 0x000fe400080006ff */
[----:B------:R-:W-:Y:S02]  /*0e20*/  USHF.L.U32 UR6, UR6, 0x1, URZ ;  /* 0x0000000106067899 */ /* 0x000fe400080006ff */
[----:B--2---:R-:W-:Y:S01]  /*0e30*/  ULEA UR4, UR5, UR4, 0x18 ;  /* 0x0000000405047291 */ /* 0x004fe2000f8ec0ff */
[----:B------:R-:W2:Y:S11]  /*0e40*/  FENCE.VIEW.ASYNC.S ;  /* 0x00000000000073c6 */ /* 0x000eb60000000000 */
[----:B--2---:R4:W2:Y:S01]  /*0e50*/  SYNCS.EXCH.64 URZ, [UR4+0x140], UR6 ;  /* 0x0001400604ff75b2 */ /* 0x0048a20008000100 */
[----:B------:R4:W3:Y:S01]  /*0e60*/  SYNCS.EXCH.64 URZ, [UR4+0x150], UR6 ;  /* 0x0001500604ff75b2 */ /* 0x0008e20008000100 */
[----:B------:R4:W1:Y:S01]  /*0e70*/  SYNCS.EXCH.64 URZ, [UR4+0x148], UR6 ;  /* 0x0001480604ff75b2 */ /* 0x0008620008000100 */
[----:B------:R4:W1:Y:S02]  /*0e80*/  SYNCS.EXCH.64 URZ, [UR4+0x158], UR6 ;  /* 0x0001580604ff75b2 */ /* 0x0008640008000100 */
[----:B----4-:R-:W-:Y:S01]  /*0e90*/  NOP ;  /* 0x0000000000007918 */ /* 0x010fe20000000000 */
.L_x_15:
[----:B---3--:R-:W3:Y:S01]  /*0ea0*/  S2UR UR7, SR_CgaCtaId ;  /* 0x00000000000779c3 */ /* 0x008ee20000008800 */
[----:B------:R-:W-:Y:S01]  /*0eb0*/  VOTEU.ALL UP0, P1 ;  /* 0x0000000000ff7886 */ /* 0x000fe20000800000 */
[----:B--2---:R-:W-:Y:S01]  /*0ec0*/  UMOV UR4, 0x20 ;  /* 0x0000002000047882 */ /* 0x004fe20000000000 */
[----:B------:R-:W-:Y:S01]  /*0ed0*/  NOP ;  /* 0x0000000000007918 */ /* 0x000fe20000000000 */
[----:B-1----:R-:W-:Y:S01]  /*0ee0*/  LOP3.LUT R3, R66, 0x1f, RZ, 0xc0, !PT ;  /* 0x0000001f42037812 */ /* 0x002fe200078ec0ff */
[----:B------:R-:W-:Y:S01]  /*0ef0*/  UISETP.NE.AND UP5, UPT, UR20, URZ, UPT ;  /* 0x000000ff1400728c */ /* 0x000fe2000bfa5270 */
[----:B------:R-:W-:Y:S01]  /*0f00*/  @!UP0 UMOV UR6, 0x400 ;  /* 0x0000040000068882 */ /* 0x000fe20000000000 */
[----:B------:R-:W-:-:S04]  /*0f10*/  @!UP0 UIADD3 UR4, UPT, UPT, -UR4, 0x100000, URZ ;  /* 0x0010000004048890 */ /* 0x000fc8000fffe1ff */
[----:B------:R-:W-:Y:S02]  /*0f20*/  @!UP0 USHF.L.U32 UR5, UR4, 0xb, URZ ;  /* 0x0000000b04058899 */ /* 0x000fe400080006ff */
[----:B------:R-:W-:Y:S02]  /*0f30*/  @!UP0 USHF.L.U32 UR4, UR4, 0x1, URZ ;  /* 0x0000000104048899 */ /* 0x000fe400080006ff */
[----:B---3--:R-:W-:Y:S01]  /*0f40*/  @!UP0 ULEA UR6, UR7, UR6, 0x18 ;  /* 0x0000000607068291 */ /* 0x008fe2000f8ec0ff */
[----:B------:R-:W1:Y:S01]  /*0f50*/  LDCU UR7, c[0x0][0x36c] ;  /* 0x00006d80ff0777ac */ /* 0x000e620008000800 */
[----:B------:R-:W-:Y:S01]  /*0f60*/  VOTEU.ALL UP0, P1 ;  /* 0x0000000000ff7886 */ /* 0x000fe20000800000 */
[----:B------:R-:W2:Y:S09]  /*0f70*/  FENCE.VIEW.ASYNC.S ;  /* 0x00000000000073c6 */ /* 0x000eb20000000000 */
[----:B--2---:R2:W3:Y:S01]  /*0f80*/  @!UP0 SYNCS.EXCH.64 URZ, [UR6+0x160], UR4 ;  /* 0x0001600406ff85b2 */ /* 0x0044e20008000100 */
[----:B-1----:R-:W-:-:S09]  /*0f90*/  UISETP.EQ.U32.AND UP6, UPT, UR7, 0x1, UPT ;  /* 0x000000010700788c */ /* 0x002fd2000bfc2070 */
[----:B--2---:R-:W-:Y:S05]  /*0fa0*/  BRA.U !UP6, `(.L_x_16) ;  /* 0x000000010e087547 */ /* 0x004fea000b800000 */
[----:B---3--:R-:W-:Y:S01]  /*0fb0*/  UCGABAR_ARV ;  /* 0x00000000000079c7 */ /* 0x008fe20008000000 */
[----:B------:R-:W-:Y:S05]  /*0fc0*/  BRA `(.L_x_17) ;  /* 0x0000000000047947 */ /* 0x000fea0003800000 */
.L_x_16:
[----:B---3--:R-:W-:Y:S01]  /*0fd0*/  NOP ;  /* 0x0000000000007918 */ /* 0x008fe20000000000 */
.L_x_17:
[----:B------:R-:W1:Y:S01]  /*0fe0*/  S2UR UR22, SR_CTAID.X ;  /* 0x00000000001679c3 */ /* 0x000e620000002500 */
[----:B------:R-:W-:-:S05]  /*0ff0*/  CS2R.32 R54, SR_CgaSize ;  /* 0x0000000000367805 */ /* 0x000fca0000008a00 */
[----:B------:R-:W-:-:S05]  /*1000*/  IMAD R54, R54, -0xa0, RZ ;  /* 0xffffff6036367824 */ /* 0x000fca00078e02ff */
[----:B------:R-:W-:-:S14]  /*1010*/  R2UR UR5, R54 ;  /* 0x00000000360572ca */ /* 0x000fdc00000e0000 */
[----:B------:R-:W2:Y:S01]  /*1020*/  LDCU UR5, c[0x0][UR5+0x2b0] ;  /* 0x00005600050577ac */ /* 0x000ea20008000800 */
[----:B------:R-:W-:-:S05]  /*1030*/  CS2R.32 R54, SR_CgaSize ;  /* 0x0000000000367805 */ /* 0x000fca0000008a00 */
[----:B------:R-:W-:-:S05]  /*1040*/  IMAD R54, R54, -0xa0, RZ ;  /* 0xffffff6036367824 */ /* 0x000fca00078e02ff */
[----:B------:R-:W-:-:S14]  /*1050*/  R2UR UR4, R54 ;  /* 0x00000000360472ca */ /* 0x000fdc00000e0000 */
[----:B------:R-:W3:Y:S01]  /*1060*/  LDCU UR4, c[0x0][UR4+0x2b4] ;  /* 0x00005680040477ac */ /* 0x000ee20008000800 */
[----:B------:R-:W4:Y:S01]  /*1070*/  S2UR UR34, SR_CTAID.Y ;  /* 0x00000000002279c3 */ /* 0x000f220000002600 */
[----:B------:R-:W-:-:S05]  /*1080*/  CS2R.32 R54, SR_CgaSize ;  /* 0x0000000000367805 */ /* 0x000fca0000008a00 */
[----:B------:R-:W-:-:S05]  /*1090*/  IMAD R54, R54, -0xa0, RZ ;  /* 0xffffff6036367824 */ /* 0x000fca00078e02ff */
[----:B------:R-:W-:-:S14]  /*10a0*/  R2UR UR7, R54 ;  /* 0x00000000360772ca */ /* 0x000fdc00000e0000 */
[----:B------:R-:W3:Y:S01]  /*10b0*/  LDCU UR7, c[0x0][UR7+0x2a0] ;  /* 0x00005400070777ac */ /* 0x000ee20008000800 */
[----:B------:R-:W-:-:S05]  /*10c0*/  CS2R.32 R54, SR_CgaSize ;  /* 0x0000000000367805 */ /* 0x000fca0000008a00 */
[----:B------:R-:W-:-:S05]  /*10d0*/  IMAD R54, R54, -0xa0, RZ ;  /* 0xffffff6036367824 */ /* 0x000fca00078e02ff */
[----:B------:R-:W-:-:S14]  /*10e0*/  R2UR UR8, R54 ;  /* 0x00000000360872ca */ /* 0x000fdc00000e0000 */
[----:B------:R-:W3:Y:S01]  /*10f0*/  LDCU UR8, c[0x0][UR8+0x2a4] ;  /* 0x00005480080877ac */ /* 0x000ee20008000800 */
[----:B------:R-:W3:Y:S01]  /*1100*/  S2UR UR9, SR_CgaCtaId ;  /* 0x00000000000979c3 */ /* 0x000ee20000008800 */
[----:B------:R-:W-:Y:S01]  /*1110*/  UISETP.GT.U32.AND UP0, UPT, UR46, 0xffff, UPT ;  /* 0x0000ffff2e00788c */ /* 0x000fe2000bf04070 */
[----:B------:R-:W3:Y:S01]  /*1120*/  LDCU UR21, c[0x0][0xb24] ;  /* 0x00016480ff1577ac */ /* 0x000ee20008000800 */
[----:B------:R-:W3:Y:S01]  /*1130*/  LDCU UR42, c[0x0][0xb24] ;  /* 0x00016480ff2a77ac */ /* 0x000ee20008000800 */
[----:B-1----:R-:W-:Y:S01]  /*1140*/  I2FP.F32.U32 R2, UR22 ;  /* 0x0000001600027c45 */ /* 0x002fe20008201000 */
[----:B------:R-:W1:Y:S04]  /*1150*/  LDCU UR26, c[0x0][0xb30] ;  /* 0x00016600ff1a77ac */ /* 0x000e680008000800 */
[----:B--2---:R-:W-:Y:S01]  /*1160*/  FMUL R2, R2, UR5 ;  /* 0x0000000502027c20 */ /* 0x004fe20008400000 */
[----:B------:R-:W-:Y:S01]  /*1170*/  USEL UR5, UR46, 0xffff, !UP0 ;  /* 0x0000ffff2e057887 */ /* 0x000fe2000c000000 */
[----:B----4-:R-:W-:-:S04]  /*1180*/  I2FP.F32.U32 R0, UR34 ;  /* 0x0000002200007c45 */ /* 0x010fc80008201000 */
[----:B------:R-:W2:Y:S01]  /*1190*/  F2I.U32.TRUNC.NTZ R2, R2 ;  /* 0x0000000200027305 */ /* 0x000ea2000020f000 */
[----:B------:R-:W-:Y:S01]  /*11a0*/  ULOP3.LUT UR24, UR5, 0xffff, URZ, 0xc0, !UPT ;  /* 0x0000ffff05187892 */ /* 0x000fe2000f8ec0ff */
[----:B---3--:R-:W-:Y:S01]  /*11b0*/  FMUL R0, R0, UR4 ;  /* 0x0000000400007c20 */ /* 0x008fe20008400000 */
[----:B------:R-:W-:-:S05]  /*11c0*/  USHF.L.U32 UR28, UR9, 0x8, URZ ;  /* 0x00000008091c7899 */ /* 0x000fca00080006ff */
[----:B------:R-:W3:Y:S01]  /*11d0*/  F2I.U32.TRUNC.NTZ R0, R0 ;  /* 0x0000000000007305 */ /* 0x000ee2000020f000 */
[----:B--2---:R-:W-:Y:S02]  /*11e0*/  R2UR UR4, R2 ;  /* 0x00000000020472ca */ /* 0x004fe400000e0000 */
[----:B------:R-:W-:Y:S02]  /*11f0*/  PRMT R2, RZ, 0x7610, R2 ;  /* 0x00007610ff027816 */ /* 0x000fe40000000002 */
[----:B---3--:R-:W-:Y:S02]  /*1200*/  R2UR UR6, R0 ;  /* 0x00000000000672ca */ /* 0x008fe400000e0000 */
[----:B------:R-:W-:-:S07]  /*1210*/  PRMT R0, RZ, 0x7610, R0 ;  /* 0x00007610ff007816 */ /* 0x000fce0000000000 */
[----:B------:R-:W-:-:S04]  /*1220*/  UIADD3 UR5, UPT, UPT, -UR4, URZ, URZ ;  /* 0x000000ff04057290 */ /* 0x000fc8000fffe1ff */
[----:B------:R-:W-:Y:S02]  /*1230*/  UIMAD UR5, UR7, UR5, UR22 ;  /* 0x00000005070572a4 */ /* 0x000fe4000f8e0216 */
[----:B------:R-:W-:-:S04]  /*1240*/  UIADD3 UR4, UPT, UPT, -UR6, URZ, URZ ;  /* 0x000000ff06047290 */ /* 0x000fc8000fffe1ff */
[----:B------:R-:W-:Y:S01]  /*1250*/  IMAD.U32 R54, RZ, RZ, UR5 ;  /* 0x00000005ff367e24 */ /* 0x000fe2000f8e00ff */
[----:B------:R-:W-:-:S06]  /*1260*/  UIMAD UR4, UR8, UR4, UR34 ;  /* 0x00000004080472a4 */ /* 0x000fcc000f8e0222 */
[----:B------:R-:W-:Y:S01]  /*1270*/  IMAD.U32 R53, RZ, RZ, UR4 ;  /* 0x00000004ff357e24 */ /* 0x000fe2000f8e00ff */
[----:B-1----:R-:W-:Y:S06]  /*1280*/  BRA.U UP5, `(.L_x_18) ;  /* 0x0000000105447547 */ /* 0x002fec000b800000 */
[----:B------:R-:W-:Y:S02]  /*1290*/  R2UR UR4, R53 ;  /* 0x00000000350472ca */ /* 0x000fe400000e0000 */
[----:B------:R-:W-:-:S11]  /*12a0*/  R2UR UR7, R54 ;  /* 0x00000000360772ca */ /* 0x000fd600000e0000 */
[----:B------:R-:W-:Y:S02]  /*12b0*/  UISETP.NE.AND UP0, UPT, UR4, URZ, UPT ;  /* 0x000000ff0400728c */ /* 0x000fe4000bf05270 */
[----:B------:R-:W-:Y:S02]  /*12c0*/  ULOP3.LUT UR4, UR7, 0x2, URZ, 0x3c, !UPT ;  /* 0x0000000207047892 */ /* 0x000fe4000f8e3cff */
[----:B------:R-:W-:Y:S02]  /*12d0*/  UISETP.GT.U32.AND UP2, UPT, UR7, 0x1, UP0 ;  /* 0x000000010700788c */ /* 0x000fe40008744070 */
[----:B------:R-:W-:Y:S02]  /*12e0*/  UISETP.GT.U32.AND UP0, UPT, UR4, 0x1, UP0 ;  /* 0x000000010400788c */ /* 0x000fe40008704070 */
[----:B------:R-:W-:Y:S02]  /*12f0*/  USEL UR5, URZ, 0x2, UP2 ;  /* 0x00000002ff057887 */ /* 0x000fe40009000000 */
[----:B------:R-:W-:-:S02]  /*1300*/  USEL UR6, URZ, 0x1, UP2 ;  /* 0x00000001ff067887 */ /* 0x000fc40009000000 */
[----:B------:R-:W-:Y:S02]  /*1310*/  USEL UR4, URZ, 0x4, UP0 ;  /* 0x00000004ff047887 */ /* 0x000fe40008000000 */
[----:B------:R-:W-:Y:S02]  /*1320*/  ULOP3.LUT UR7, UR7, 0xfffffffe, URZ, 0xc0, !UPT ;  /* 0xfffffffe07077892 */ /* 0x000fe4000f8ec0ff */
[----:B------:R-:W-:Y:S02]  /*1330*/  USEL UR8, URZ, 0x8, UP0 ;  /* 0x00000008ff087887 */ /* 0x000fe40008000000 */
[----:B------:R-:W-:-:S03]  /*1340*/  UIADD3 UR4, UPT, UPT, UR4, UR5, UR6 ;  /* 0x0000000504047290 */ /* 0x000fc6000fffe006 */
[----:B------:R-:W-:Y:S01]  /*1350*/  UMOV UR5, 0x3 ;  /* 0x0000000300057882 */ /* 0x000fe20000000000 */
[----:B------:R-:W-:Y:S02]  /*1360*/  UIADD3 UR4, UPT, UPT, UR4, UR8, URZ ;  /* 0x0000000804047290 */ /* 0x000fe4000fffe0ff */
[----:B------:R-:W-:-:S04]  /*1370*/  USHF.L.U32 UR5, UR5, UR7, URZ ;  /* 0x0000000705057299 */ /* 0x000fc800080006ff */
[----:B------:R-:W-:Y:S02]  /*1380*/  IMAD.U32 R2, RZ, RZ, UR4 ;  /* 0x00000004ff027e24 */ /* 0x000fe4000f8e00ff */
[----:B------:R-:W-:-:S07]  /*1390*/  IMAD.U32 R0, RZ, RZ, UR5 ;  /* 0x00000005ff007e24 */ /* 0x000fce000f8e00ff */
.L_x_18:
[----:B------:R-:W1:Y:S01]  /*13a0*/  S2UR UR36, SR_CTAID.Z ;  /* 0x00000000002479c3 */ /* 0x000e620000002700 */
[----:B------:R-:W-:Y:S01]  /*13b0*/  UISETP.GE.AND UP0, UPT, UR21, 0x1, UPT ;  /* 0x000000011500788c */ /* 0x000fe2000bf06270 */
[----:B------:R-:W-:Y:S01]  /*13c0*/  UMOV UR27, 0x5 ;  /* 0x00000005001b7882 */ /* 0x000fe20000000000 */
[----:B------:R-:W-:-:S07]  /*13d0*/  UMOV UR35, UR22 ;  /* 0x0000001600237c82 */ /* 0x000fce0008000000 */
[----:B------:R-:W-:Y:S05]  /*13e0*/  BRA.U !UP0, `(.L_x_19) ;  /* 0x0000000108d47547 */ /* 0x000fea000b800000 */
[----:B------:R-:W2:Y:S01]  /*13f0*/  LDCU.128 UR16, c[0x0][0xb10] ;  /* 0x00016200ff1077ac */ /* 0x000ea20008000c00 */
[----:B------:R-:W3:Y:S01]  /*1400*/  LDCU UR13, c[0x0][0x370] ;  /* 0x00006e00ff0d77ac */ /* 0x000ee20008000800 */
[----:B------:R-:W4:Y:S01]  /*1410*/  LDCU UR8, c[0x0][0x374] ;  /* 0x00006e80ff0877ac */ /* 0x000f220008000800 */
[----:B------:R-:W1:Y:S01]  /*1420*/  LDCU UR23, c[0x0][0xb0c] ;  /* 0x00016180ff1777ac */ /* 0x000e620008000800 */
[----:B------:R-:W1:Y:S01]  /*1430*/  LDCU UR25, c[0x0][0xb20] ;  /* 0x00016400ff1977ac */ /* 0x000e620008000800 */
[----:B--2---:R-:W-:Y:S01]  /*1440*/  UIMAD.WIDE.U32 UR4, UR22, UR16, URZ ;  /* 0x00000010160472a5 */ /* 0x004fe2000f8e00ff */
[----:B------:R-:W2:Y:S01]  /*1450*/  LDCU.64 UR14, c[0x0][0xb28] ;  /* 0x00016500ff0e77ac */ /* 0x000ea20008000a00 */
[----:B------:R-:W-:-:S05]  /*1460*/  UISETP.NE.AND UP3, UPT, UR18, 0x1, UPT ;  /* 0x000000011200788c */ /* 0x000fca000bf65270 */
[----:B------:R-:W-:Y:S01]  /*1470*/  UMOV UR4, UR5 ;  /* 0x0000000500047c82 */ /* 0x000fe20008000000 */
[----:B---3--:R-:W-:Y:S02]  /*1480*/  UIMAD.WIDE.U32 UR6, UR13, UR16, URZ ;  /* 0x000000100d0672a5 */ /* 0x008fe4000f8e00ff */
[----:B------:R-:W-:Y:S02]  /*1490*/  USHF.R.U32.HI UR9, URZ, UR17, UR4 ;  /* 0x00000011ff097299 */ /* 0x000fe40008011604 */
[----:B----4-:R-:W-:Y:S02]  /*14a0*/  UIMAD.WIDE.U32 UR4, UR8, UR19, URZ ;  /* 0x00000013080472a5 */ /* 0x010fe4000f8e00ff */
[----:B-1----:R-:W-:Y:S01]  /*14b0*/  UISETP.NE.AND UP0, UPT, UR23, 0x1, UPT ;  /* 0x000000011700788c */ /* 0x002fe2000bf05270 */
[----:B------:R-:W-:Y:S01]  /*14c0*/  UMOV UR6, UR7 ;  /* 0x0000000700067c82 */ /* 0x000fe20008000000 */
[----:B------:R-:W-:-:S03]  /*14d0*/  UISETP.NE.AND UP2, UPT, UR21, 0x1, UPT ;  /* 0x000000011500788c */ /* 0x000fc6000bf45270 */
[----:B------:R-:W-:Y:S01]  /*14e0*/  UMOV UR4, UR5 ;  /* 0x0000000500047c82 */ /* 0x000fe20008000000 */
[----:B------:R-:W-:Y:S02]  /*14f0*/  USEL UR12, UR22, UR9, !UP0 ;  /* 0x00000009160c7287 */ /* 0x000fe4000c000000 */
[----:B------:R-:W-:Y:S02]  /*1500*/  @UP3 USHF.R.U32.HI UR8, URZ, UR25, UR4 ;  /* 0x00000019ff083299 */ /* 0x000fe40008011604 */
[----:B------:R-:W-:Y:S02]  /*1510*/  UIADD3 UR35, UPT, UPT, -UR12, URZ, URZ ;  /* 0x000000ff0c237290 */ /* 0x000fe4000fffe1ff */
[----:B------:R-:W-:Y:S02]  /*1520*/  @UP0 USHF.R.U32.HI UR13, URZ, UR17, UR6 ;  /* 0x00000011ff0d0299 */ /* 0x000fe40008011606 */
[----:B------:R-:W-:Y:S02]  /*1530*/  UIMAD.WIDE.U32 UR6, UR34, UR19, URZ ;  /* 0x00000013220672a5 */ /* 0x000fe4000f8e00ff */
[----:B--2---:R-:W-:-:S02]  /*1540*/  UIMAD.WIDE.U32 UR4, UR8, UR14, URZ ;  /* 0x0000000e080472a5 */ /* 0x004fc4000f8e00ff */
[----:B------:R-:W-:Y:S02]  /*1550*/  UIMAD.WIDE.U32 UR10, UR13, UR14, URZ ;  /* 0x0000000e0d0a72a5 */ /* 0x000fe4000f8e00ff */
[----:B------:R-:W-:Y:S01]  /*1560*/  UIMAD UR35, UR23, UR35, UR22 ;  /* 0x00000023172372a4 */ /* 0x000fe2000f8e0216 */
[----:B------:R-:W-:Y:S02]  /*1570*/  UMOV UR6, UR7 ;  /* 0x0000000700067c82 */ /* 0x000fe40008000000 */
[----:B------:R-:W-:Y:S01]  /*1580*/  UMOV UR4, UR5 ;  /* 0x0000000500047c82 */ /* 0x000fe20008000000 */
[----:B------:R-:W-:Y:S02]  /*1590*/  USHF.R.U32.HI UR6, URZ, UR25, UR6 ;  /* 0x00000019ff067299 */ /* 0x000fe40008011606 */
[----:B------:R-:W-:Y:S01]  /*15a0*/  @UP2 USHF.R.U32.HI UR8, URZ, UR15, UR4 ;  /* 0x0000000fff082299 */ /* 0x000fe20008011604 */
[----:B------:R-:W-:Y:S01]  /*15b0*/  UMOV UR5, UR11 ;  /* 0x0000000b00057c82 */ /* 0x000fe20008000000 */
[----:B------:R-:W-:-:S02]  /*15c0*/  USEL UR4, UR34, UR6, !UP3 ;  /* 0x0000000622047287 */ /* 0x000fc4000d800000 */
[----:B------:R-:W-:Y:S02]  /*15d0*/  @UP2 USHF.R.U32.HI UR13, URZ, UR15, UR5 ;  /* 0x0000000fff0d2299 */ /* 0x000fe40008011605 */
[----:B------:R-:W-:Y:S02]  /*15e0*/  UIMAD UR5, UR8, UR21, URZ ;  /* 0x00000015080572a4 */ /* 0x000fe4000f8e02ff */
[----:B------:R-:W-:Y:S02]  /*15f0*/  UIMAD UR8, UR13, UR21, URZ ;  /* 0x000000150d0872a4 */ /* 0x000fe4000f8e02ff */
[----:B------:R-:W-:Y:S02]  /*1600*/  UISETP.GE.AND UP0, UPT, UR4, UR5, UPT ;  /* 0x000000050400728c */ /* 0x000fe4000bf06270 */
[----:B------:R-:W-:Y:S02]  /*1610*/  UIMAD.WIDE.U32 UR6, UR4, UR14, URZ ;  /* 0x0000000e040672a5 */ /* 0x000fe4000f8e00ff */
[----:B------:R-:W-:-:S02]  /*1620*/  UISETP.GE.OR UP0, UPT, UR12, UR8, UP0 ;  /* 0x000000080c00728c */ /* 0x000fc40008706670 */
[----:B------:R-:W-:-:S03]  /*1630*/  UIMAD.WIDE.U32 UR8, UR12, UR14, URZ ;  /* 0x0000000e0c0872a5 */ /* 0x000fc6000f8e00ff */
[----:B------:R-:W-:Y:S01]  /*1640*/  UMOV UR6, UR7 ;  /* 0x0000000700067c82 */ /* 0x000fe20008000000 */
[----:B------:R-:W-:Y:S02]  /*1650*/  UIADD3 UR7, UPT, UPT, -UR4, URZ, URZ ;  /* 0x000000ff04077290 */ /* 0x000fe4000fffe1ff */
[----:B------:R-:W-:Y:S02]  /*1660*/  USHF.R.U32.HI UR6, URZ, UR15, UR6 ;  /* 0x0000000fff067299 */ /* 0x000fe40008011606 */
[----:B------:R-:W-:Y:S02]  /*1670*/  UIMAD UR34, UR18, UR7, UR34 ;  /* 0x00000007122272a4 */ /* 0x000fe4000f8e0222 */
[----:B------:R-:W-:Y:S01]  /*1680*/  USEL UR6, UR4, UR6, !UP2 ;  /* 0x0000000604067287 */ /* 0x000fe2000d000000 */
[----:B------:R-:W-:Y:S02]  /*1690*/  @!UP0 UMOV UR5, UR9 ;  /* 0x0000000900058c82 */ /* 0x000fe40008000000 */
[----:B------:R-:W-:-:S02]  /*16a0*/  @!UP0 USHF.R.U32.HI UR5, URZ, UR15, UR5 ;  /* 0x0000000fff058299 */ /* 0x000fc40008011605 */
[----:B------:R-:W-:Y:S02]  /*16b0*/  UIADD3 UR7, UPT, UPT, -UR6, URZ, URZ ;  /* 0x000000ff06077290 */ /* 0x000fe4000fffe1ff */
[----:B------:R-:W-:Y:S02]  /*16c0*/  @!UP0 USEL UR5, UR12, UR5, !UP2 ;  /* 0x000000050c058287 */ /* 0x000fe4000d000000 */
[----:B------:R-:W-:Y:S02]  /*16d0*/  UIMAD UR7, UR21, UR7, UR4 ;  /* 0x00000007150772a4 */ /* 0x000fe4000f8e0204 */
[----:B------:R-:W-:Y:S02]  /*16e0*/  @!UP0 UIADD3 UR6, UPT, UPT, UR6, -UR5, URZ ;  /* 0x8000000506068290 */ /* 0x000fe4000fffe0ff */
[----:B------:R-:W-:Y:S02]  /*16f0*/  @!UP0 UIMAD UR7, UR7, UR13, UR5 ;  /* 0x0000000d070782a4 */ /* 0x000fe4000f8e0205 */
[----:B------:R-:W-:-:S04]  /*1700*/  @!UP0 UIMAD UR4, UR6, UR21, UR12 ;  /* 0x00000015060482a4 */ /* 0x000fc8000f8e020c */
[----:B------:R-:W-:Y:S01]  /*1710*/  UIMAD UR34, UR4, UR18, UR34 ;  /* 0x00000012042272a4 */ /* 0x000fe2000f8e0222 */
[----:B------:R-:W-:Y:S02]  /*1720*/  @!UP0 UMOV UR12, UR7 ;  /* 0x00000007000c8c82 */ /* 0x000fe40008000000 */
[----:B------:R-:W-:-:S12]  /*1730*/  UIMAD UR35, UR12, UR23, UR35 ;  /* 0x000000170c2372a4 */ /* 0x000fd8000f8e0223 */
.L_x_19:
[----:B------:R-:W-:Y:S02]  /*1740*/  UISETP.NE.AND UP2, UPT, UR26, 0x1, UPT ;  /* 0x000000011a00788c */ /* 0x000fe4000bf45270 */
[----:B------:R-:W-:Y:S02]  /*1750*/  UISETP.NE.AND UP0, UPT, UR20, 0x2, UPT ;  /* 0x000000021400788c */ /* 0x000fe4000bf05270 */
[----:B------:R-:W-:Y:S02]  /*1760*/  ULOP3.LUT UR28, UR28, 0x200, URZ, 0xc0, !UPT ;  /* 0x000002001c1c7892 */ /* 0x000fe4000f8ec0ff */
[----:B------:R-:W-:-:S03]  /*1770*/  USHF.L.U32 UR24, UR27, UR24, URZ ;  /* 0x000000181b187299 */ /* 0x000fc600080006ff */
[----:B------:R-:W-:Y:S09]  /*1780*/  BRA.U UP2, `(.L_x_20) ;  /* 0x0000000102407547 */ /* 0x000ff2000b800000 */
[----:B------:R-:W2:Y:S01]  /*1790*/  LDCU.128 UR8, c[0x0][0xb10] ;  /* 0x00016200ff0877ac */ /* 0x000ea20008000c00 */
[----:B------:R-:W3:Y:S01]  /*17a0*/  LDCU UR12, c[0x0][0xb0c] ;  /* 0x00016180ff0c77ac */ /* 0x000ee20008000800 */
[----:B------:R-:W4:Y:S01]  /*17b0*/  LDCU UR13, c[0x0][0xb20] ;  /* 0x00016400ff0d77ac */ /* 0x000f220008000800 */
[----:B--2---:R-:W-:Y:S02]  /*17c0*/  UIMAD.WIDE.U32 UR4, UR35, UR8, URZ ;  /* 0x00000008230472a5 */ /* 0x004fe4000f8e00ff */
[----:B------:R-:W-:Y:S02]  /*17d0*/  UIMAD.WIDE.U32 UR6, UR34, UR11, URZ ;  /* 0x0000000b220672a5 */ /* 0x000fe4000f8e00ff */
[----:B---3--:R-:W-:Y:S02]  /*17e0*/  UISETP.NE.AND UP2, UPT, UR12, 0x1, UPT ;  /* 0x000000010c00788c */ /* 0x008fe4000bf45270 */
[----:B------:R-:W-:-:S03]  /*17f0*/  USHF.R.U32.HI UR5, URZ, UR9, UR5 ;  /* 0x00000009ff057299 */ /* 0x000fc60008011605 */
[----:B------:R-:W-:Y:S01]  /*1800*/  UMOV UR4, UR7 ;  /* 0x0000000700047c82 */ /* 0x000fe20008000000 */
[----:B------:R-:W-:Y:S02]  /*1810*/  USEL UR5, UR35, UR5, !UP2 ;  /* 0x0000000523057287 */ /* 0x000fe4000d000000 */
[----:B------:R-:W-:Y:S02]  /*1820*/  UISETP.NE.AND UP2, UPT, UR10, 0x1, UPT ;  /* 0x000000010a00788c */ /* 0x000fe4000bf45270 */
[----:B----4-:R-:W-:-:S04]  /*1830*/  USHF.R.U32.HI UR4, URZ, UR13, UR4 ;  /* 0x0000000dff047299 */ /* 0x010fc80008011604 */
[----:B------:R-:W-:-:S04]  /*1840*/  USEL UR4, UR34, UR4, !UP2 ;  /* 0x0000000422047287 */ /* 0x000fc8000d000000 */
[----:B------:R-:W-:Y:S02]  /*1850*/  UIADD3 UR6, UPT, UPT, -UR4, UR5, URZ ;  /* 0x0000000504067290 */ /* 0x000fe4000fffe1ff */
[----:B------:R-:W-:Y:S02]  /*1860*/  UIADD3 UR4, UPT, UPT, UR4, -UR5, URZ ;  /* 0x8000000504047290 */ /* 0x000fe4000fffe0ff */
[----:B------:R-:W-:Y:S02]  /*1870*/  UIMAD UR34, UR6, UR10, UR34 ;  /* 0x0000000a062272a4 */ /* 0x000fe4000f8e0222 */
[----:B------:R-:W-:-:S12]  /*1880*/  UIMAD UR35, UR4, UR12, UR35 ;  /* 0x0000000c042372a4 */ /* 0x000fd8000f8e0223 */
.L_x_20:
[----:B------:R-:W-:Y:S05]  /*1890*/  BRA.U !UP6, `(.L_x_21) ;  /* 0x000000010e0c7547 */ /* 0x000fea000b800000 */
[----:B------:R-:W-:Y:S01]  /*18a0*/  UCGABAR_WAIT ;  /* 0x0000000000007dc7 */ /* 0x000fe20008000000 */
[----:B------:R-:W-:Y:S01]  /*18b0*/  CCTL.IVALL ;  /* 0x00000000ff00798f */ /* 0x000fe20002000000 */
[----:B------:R-:W-:Y:S05]  /*18c0*/  BRA `(.L_x_22) ;  /* 0x0000000000047947 */ /* 0x000fea0003800000 */
.L_x_21:
[----:B------:R-:W-:Y:S06]  /*18d0*/  BAR.SYNC.DEFER_BLOCKING 0x0 ;  /* 0x0000000000007b1d */ /* 0x000fec0000010000 */
.L_x_22:
[----:B------:R-:W-:Y:S05]  /*18e0*/  BRA.U UP0, `(.L_x_23) ;  /* 0x0000001500a07547 */ /* 0x000fea000b800000 */
[----:B------:R-:W2:Y:S01]  /*18f0*/  LDCU UR6, c[0x0][0x38c] ;  /* 0x00007180ff0677ac */ /* 0x000ea20008000800 */
[----:B------:R-:W3:Y:S01]  /*1900*/  S2UR UR8, SR_CgaCtaId ;  /* 0x00000000000879c3 */ /* 0x000ee20000008800 */
[----:B------:R-:W-:Y:S01]  /*1910*/  PLOP3.LUT P1, PT, PT, PT, UP4, 0x80, 0x8 ;  /* 0x000000000008781c */ /* 0x000fe20003f2f048 */
[----:B------:R-:W-:Y:S01]  /*1920*/  IMAD.MOV.U32 R12, RZ, RZ, 0x1 ;  /* 0x00000001ff0c7424 */ /* 0x000fe200078e00ff */
[----:B------:R-:W-:Y:S01]  /*1930*/  UMOV UR13, 0x400 ;  /* 0x00000400000d7882 */ /* 0x000fe20000000000 */
[----:B------:R-:W-:Y:S01]  /*1940*/  USHF.L.U32 UR7, UR22, 0x5, URZ ;  /* 0x0000000516077899 */ /* 0x000fe200080006ff */
[----:B------:R-:W-:Y:S01]  /*1950*/  ISETP.NE.AND P2, PT, R3, RZ, P3 ;  /* 0x000000ff0300720c */ /* 0x000fe20001f45270 */
[----:B------:R-:W-:Y:S01]  /*1960*/  UISETP.NE.AND UP1, UPT, UR20, URZ, UPT ;  /* 0x000000ff1400728c */ /* 0x000fe2000bf25270 */
[----:B------:R-:W-:Y:S02]  /*1970*/  PLOP3.LUT P1, PT, P1, PT, PT, 0x8, 0x80 ;  /* 0x000000000080781c */ /* 0x000fe40000f2e170 */
[----:B------:R-:W-:Y:S01]  /*1980*/  CS2R R10, SRZ ;  /* 0x00000000000a7805 */ /* 0x000fe2000001ff00 */
[----:B------:R-:W-:Y:S01]  /*1990*/  IMAD.MOV.U32 R9, RZ, RZ, RZ ;  /* 0x000000ffff097224 */ /* 0x000fe200078e00ff */
[----:B------:R-:W4:Y:S01]  /*19a0*/  LDCU UR39, c[0x0][0x370] ;  /* 0x00006e00ff2777ac */ /* 0x000f220008000800 */
[----:B------:R-:W-:Y:S01]  /*19b0*/  IMAD.MOV.U32 R8, RZ, RZ, 0x1 ;  /* 0x00000001ff087424 */ /* 0x000fe200078e00ff */
[----:B------:R-:W1:Y:S01]  /*19c0*/  LDCU.64 UR26, c[0x0][0x348] ;  /* 0x00006900ff1a77ac */ /* 0x000e620008000a00 */
[----:B--2---:R-:W-:-:S02]  /*19d0*/  UIADD3 UR5, UPT, UPT, UR6, 0x1f, URZ ;  /* 0x0000001f06057890 */ /* 0x004fc4000fffe0ff */
[----:B------:R-:W-:Y:S02]  /*19e0*/  UIADD3 UR46, UPT, UPT, UR6, 0x3e, URZ ;  /* 0x0000003e062e7890 */ /* 0x000fe4000fffe0ff */
[----:B------:R-:W-:Y:S02]  /*19f0*/  USHF.R.S32.HI UR4, URZ, 0x1f, UR5 ;  /* 0x0000001fff047899 */ /* 0x000fe40008011405 */
[----:B---3--:R-:W-:Y:S02]  /*1a00*/  ULEA UR13, UR8, UR13, 0x18 ;  /* 0x0000000d080d7291 */ /* 0x008fe4000f8ec0ff */
[----:B------:R-:W-:Y:S02]  /*1a10*/  ULEA.HI UR4, UR4, UR5, URZ, 0x5 ;  /* 0x0000000504047291 */ /* 0x000fe4000f8f28ff */
[----:B------:R-:W-:Y:S02]  /*1a20*/  UIADD3 UR5, UPT, UPT, UR6, -0x1, URZ ;  /* 0xffffffff06057890 */ /* 0x000fe4000fffe0ff */
[----:B------:R-:W-:-:S02]  /*1a30*/  USHF.R.S32.HI UR41, URZ, 0x5, UR4 ;  /* 0x00000005ff297899 */ /* 0x000fc40008011404 */
[----:B------:R-:W-:Y:S02]  /*1a40*/  UISETP.GE.U32.AND UP2, UPT, UR5, -0x3f, UPT ;  /* 0xffffffc10500788c */ /* 0x000fe4000bf46070 */
[----:B------:R-:W-:Y:S02]  /*1a50*/  UISETP.LT.U32.AND UP0, UPT, UR41, 0x9, UPT ;  /* 0x000000092900788c */ /* 0x000fe4000bf01070 */
[----:B------:R-:W-:Y:S02]  /*1a60*/  ULOP3.LUT UR5, UR7, 0x20, URZ, 0xc0, !UPT ;  /* 0x0000002007057892 */ /* 0x000fe4000f8ec0ff */
[----:B------:R-:W-:Y:S02]  /*1a70*/  USEL UR40, UR41, 0x9, UP0 ;  /* 0x0000000929287887 */ /* 0x000fe40008000000 */
[----:B------:R-:W-:Y:S02]  /*1a80*/  ULEA UR30, UR28, UR13, 0x2 ;  /* 0x0000000d1c1e7291 */ /* 0x000fe4000f8e10ff */
[----:B------:R-:W-:-:S02]  /*1a90*/  UIADD3 UR4, UPT, UPT, UR40, -0x1, URZ ;  /* 0xffffffff28047890 */ /* 0x000fc4000fffe0ff */
[----:B------:R-:W-:Y:S02]  /*1aa0*/  @UP2 UIADD3 UR4, UPT, UPT, UR40, URZ, URZ ;  /* 0x000000ff28042290 */ /* 0x000fe4000fffe0ff */
[----:B------:R-:W-:Y:S01]  /*1ab0*/  USHF.L.U32 UR47, UR22, 0x7, URZ ;  /* 0x00000007162f7899 */ /* 0x000fe200080006ff */
[----:B------:R-:W2:Y:S01]  /*1ac0*/  LDCU UR38, c[0x0][0x374] ;  /* 0x00006e80ff2677ac */ /* 0x000ea20008000800 */
[----:B------:R-:W-:Y:S02]  /*1ad0*/  USEL UR21, UR50, 0x2, UP1 ;  /* 0x0000000232157887 */ /* 0x000fe40008800000 */
[----:B------:R-:W-:Y:S02]  /*1ae0*/  ULEA.HI UR45, UR28, UR5, URZ, 0x1b ;  /* 0x000000051c2d7291 */ /* 0x000fe4000f8fd8ff */
[----:B------:R-:W-:Y:S02]  /*1af0*/  UIADD3 UR30, UPT, UPT, UR30, 0x2c400, URZ ;  /* 0x0002c4001e1e7890 */ /* 0x000fe4000fffe0ff */
[----:B------:R-:W-:-:S02]  /*1b00*/  UIADD3 UR44, UPT, UPT, UR41, -UR40, URZ ;  /* 0x80000028292c7290 */ /* 0x000fc4000fffe0ff */
[----:B------:R-:W-:Y:S02]  /*1b10*/  UIADD3 UR29, UPT, UPT, UR4, 0x1, URZ ;  /* 0x00000001041d7890 */ /* 0x000fe4000fffe0ff */
[----:B------:R-:W-:Y:S01]  /*1b20*/  UIADD3 UR43, UPT, UPT, -UR4, URZ, URZ ;  /* 0x000000ff042b7290 */ /* 0x000fe2000fffe1ff */
[----:B-1--4-:R-:W-:-:S11]  /*1b30*/  UMOV UR6, URZ ;  /* 0x000000ff00067c82 */ /* 0x012fd60008000000 */
.L_x_43:
[----:B------:R-:W1:Y:S02]  /*1b40*/  S2UR UR4, SR_CgaCtaId ;  /* 0x00000000000479c3 */ /* 0x000e640000008800 */
[----:B-1----:R-:W-:-:S09]  /*1b50*/  UISETP.NE.AND UP0, UPT, UR4, URZ, UPT ;  /* 0x000000ff0400728c */ /* 0x002fd2000bf05270 */
[----:B------:R-:W-:Y:S05]  /*1b60*/  BRA.U UP0, `(.L_x_24) ;  /* 0x0000000100287547 */ /* 0x000fea000b800000 */
[----:B------:R-:W-:Y:S02]  /*1b70*/  LEA R0, R9, UR13, 0x3 ;  /* 0x0000000d09007c11 */ /* 0x000fe4000f8e18ff */
[----:B------:R-:W-:-:S04]  /*1b80*/  SHF.L.U32 R2, R8, 0x1f, RZ ;  /* 0x0000001f08027819 */ /* 0x000fc800000006ff */
[----:B------:R-:W1:Y:S02]  /*1b90*/  SYNCS.PHASECHK.TRANS64.TRYWAIT P0, [R0+URZ+0x150], R2 ;  /* 0x00015002000075a7 */ /* 0x000e6400080011ff */
[----:B-1----:R-:W-:Y:S05]  /*1ba0*/  @!P0 BRA `(.L_x_25) ;  /* 0x0000006c00d88947 */ /* 0x002fea0003800000 */
.L_x_155:
[----:B------:R-:W-:Y:S01]  /*1bb0*/  VIADD R9, R9, 0x1 ;  /* 0x0000000109097836 */ /* 0x000fe20000000000 */
[----:B------:R1:W-:Y:S04]  /*1bc0*/  SYNCS.ARRIVE.TRANS64.A1T0 RZ, [R0+URZ+0x140], RZ ;  /* 0x000140ff00ff79a7 */ /* 0x0003e800081000ff */
[----:B------:R-:W-:-:S04]  /*1bd0*/  ISETP.NE.AND P0, PT, R9, 0x2, PT ;  /* 0x000000020900780c */ /* 0x000fc80003f05270 */
[----:B------:R-:W-:Y:S02]  /*1be0*/  SEL R9, R9, RZ, P0 ;  /* 0x000000ff09097207 */ /* 0x000fe40000000000 */
[----:B-1----:R-:W-:-:S04]  /*1bf0*/  SEL R0, RZ, 0x1, P0 ;  /* 0x00000001ff007807 */ /* 0x002fc80000000000 */
[----:B------:R-:W-:-:S07]  /*1c00*/  LOP3.LUT R8, R8, R0, RZ, 0x3c, !PT ;  /* 0x0000000008087212 */ /* 0x000fce00078e3cff */
.L_x_24:
[----:B------:R-:W-:Y:S01]  /*1c10*/  ULEA UR4, UR6, UR13, 0x3 ;  /* 0x0000000d06047291 */ /* 0x000fe2000f8e18ff */
[----:B------:R-:W-:Y:S01]  /*1c20*/  SHF.L.U32 R0, R12, 0x1f, RZ ;  /* 0x0000001f0c007819 */ /* 0x000fe200000006ff */
[----:B------:R-:W-:Y:S02]  /*1c30*/  UISETP.GE.U32.AND UP0, UPT, UR46, 0x3f, UPT ;  /* 0x0000003f2e00788c */ /* 0x000fe4000bf06070 */
[----:B------:R-:W-:Y:S01]  /*1c40*/  ULEA UR19, UR34, UR45, 0x6 ;  /* 0x0000002d22137291 */ /* 0x000fe2000f8e30ff */
[----:B------:R-:W-:-:S04]  /*1c50*/  UMOV UR7, URZ ;  /* 0x000000ff00077c82 */ /* 0x000fc80008000000 */
[----:B------:R1:W3:Y:S01]  /*1c60*/  SYNCS.PHASECHK.TRANS64.TRYWAIT P0, [UR4+0x48], R0 ;  /* 0x00004800ff0075a7 */ /* 0x0002e20008001104 */
[----:B------:R-:W-:-:S04]  /*1c70*/  ULEA.HI UR4, UR35, UR35, URZ, 0x1 ;  /* 0x0000002323047291 */ /* 0x000fc8000f8f08ff */
[----:B------:R-:W-:-:S04]  /*1c80*/  USHF.L.U32 UR4, UR4, 0x7, URZ ;  /* 0x0000000704047899 */ /* 0x000fc800080006ff */
[----:B------:R-:W-:-:S04]  /*1c90*/  ULOP3.LUT UR35, UR4, 0xffffff00, URZ, 0xc0, !UPT ;  /* 0xffffff0004237892 */ /* 0x000fc8000f8ec0ff */
[----:B------:R-:W-:Y:S01]  /*1ca0*/  ULOP3.LUT UR35, UR35, 0x80, UR47, 0xf8, !UPT ;  /* 0x0000008023237892 */ /* 0x000fe2000f8ef82f */
[----:B------:R-:W-:Y:S11]  /*1cb0*/  BRA.U !UP0, `(.L_x_26) ;  /* 0x0000000108c87547 */ /* 0x000ff6000b800000 */
[----:B------:R-:W-:Y:S01]  /*1cc0*/  UMOV UR10, UR43 ;  /* 0x0000002b000a7c82 */ /* 0x000fe20008000000 */
[----:B------:R-:W-:Y:S01]  /*1cd0*/  UMOV UR4, UR6 ;  /* 0x0000000600047c82 */ /* 0x000fe20008000000 */
[----:B------:R-:W-:-:S05]  /*1ce0*/  UMOV UR34, URZ ;  /* 0x000000ff00227c82 */ /* 0x000fca0008000000 */
.L_x_32:
[----:B------:R-:W-:Y:S01]  /*1cf0*/  ULEA UR33, UR4, UR13, 0x3 ;  /* 0x0000000d04217291 */ /* 0x000fe2000f8e18ff */
[----:B------:R-:W-:Y:S01]  /*1d00*/  @P3 MOV R2, 0xa000 ;  /* 0x0000a00000023802 */ /* 0x000fe20000000f00 */
[----:B-1-3--:R-:W-:Y:S10]  /*1d10*/  @P0 BRA `(.L_x_27) ;  /* 0x00000000000c0947 */ /* 0x00aff40003800000 */
[----:B------:R-:W-:-:S04]  /*1d20*/  SHF.L.U32 R3, R12, 0x1f, RZ ;  /* 0x0000001f0c037819 */ /* 0x000fc800000006ff */
[----:B------:R-:W3:Y:S02]  /*1d30*/  SYNCS.PHASECHK.TRANS64.TRYWAIT P0, [UR33+0x48], R3 ;  /* 0x00004803ff0075a7 */ /* 0x000ee40008001121 */
[----:B---3--:R-:W-:Y:S05]  /*1d40*/  @!P0 BRA `(.L_x_28) ;  /* 0x0000006c00848947 */ /* 0x008fea0003800000 */
.L_x_27:
[----:B------:R3:W-:Y:S01]  /*1d50*/  @P3 SYNCS.ARRIVE.TRANS64 RZ, [UR33], R2 ;  /* 0x00000002ffff39a7 */ /* 0x0007e20008000021 */
[----:B------:R-:W-:Y:S02]  /*1d60*/  ULOP3.LUT UR5, UR21, 0x2, URZ, 0xfc, !UPT ;  /* 0x0000000215057892 */ /* 0x000fe4000f8efcff */
[----:B------:R-:W-:Y:S02]  /*1d70*/  UIADD3 UR10, UPT, UPT, UR10, 0x1, URZ ;  /* 0x000000010a0a7890 */ /* 0x000fe4000fffe0ff */
[----:B------:R-:W-:Y:S02]  /*1d80*/  UISETP.NE.AND UP0, UPT, UR5, 0x2, UPT ;  /* 0x000000020500788c */ /* 0x000fe4000bf05270 */
[----:B------:R-:W-:-:S07]  /*1d90*/  UISETP.NE.AND UP2, UPT, UR10, 0x1, UPT ;  /* 0x000000010a00788c */ /* 0x000fce000bf45270 */
[----:B------:R-:W-:Y:S05]  /*1da0*/  BRA.U UP0, `(.L_x_29) ;  /* 0x0000000100047547 */ /* 0x000fea000b800000 */
[----:B--2---:R-:W-:Y:S05]  /*1db0*/  BPT.TRAP 0x1 ;  /* 0x000000040000795c */ /* 0x004fea0000300000 */
.L_x_29:
[----:B------:R-:W-:Y:S04]  /*1dc0*/  BSSY.RECONVERGENT B0, `(.L_x_30) ;  /* 0x0000003000007945 */ /* 0x000fe80003800200 */
[----:B------:R-:W-:Y:S05]  /*1dd0*/  @!P2 BRA `(.L_x_31) ;  /* 0x000000000004a947 */ /* 0x000fea0003800000 */
[----:B--2---:R-:W-:Y:S05]  /*1de0*/  BPT.TRAP 0x1 ;  /* 0x000000040000795c */ /* 0x004fea0000300000 */
.L_x_31:
[----:B--2---:R-:W-:Y:S05]  /*1df0*/  BSYNC.RECONVERGENT B0 ;  /* 0x0000000000007941 */ /* 0x004fea0003800200 */
.L_x_30:
[----:B------:R-:W-:Y:S02]  /*1e00*/  UIADD3 UR5, UPT, UPT, UR4, 0x1, URZ ;  /* 0x0000000104057890 */ /* 0x000fe4000fffe0ff */
[----:B------:R-:W-:Y:S02]  /*1e10*/  ULEA UR32, UR4, UR13, 0xe ;  /* 0x0000000d04207291 */ /* 0x000fe4000f8e70ff */
[----:B------:R-:W-:Y:S02]  /*1e20*/  UISETP.NE.AND UP0, UPT, UR5, 0x9, UPT ;  /* 0x000000090500788c */ /* 0x000fe4000bf05270 */
[----:B------:R-:W-:Y:S02]  /*1e30*/  UIADD3 UR8, UP1, UPT, UR26, 0x80, URZ ;  /* 0x000000801a087890 */ /* 0x000fe4000ff3e0ff */
[----:B------:R-:W-:Y:S02]  /*1e40*/  USEL UR7, URZ, 0x1, UP0 ;  /* 0x00000001ff077887 */ /* 0x000fe40008000000 */
[----:B------:R-:W-:-:S02]  /*1e50*/  USEL UR6, UR5, URZ, UP0 ;  /* 0x000000ff05067287 */ /* 0x000fc40008000000 */
[----:B------:R-:W-:Y:S02]  /*1e60*/  ULOP3.LUT UR33, UR33, 0xfefffff8, URZ, 0xc0, !UPT ;  /* 0xfefffff821217892 */ /* 0x000fe4000f8ec0ff */
[----:B------:R-:W-:Y:S01]  /*1e70*/  ULEA UR5, UR6, UR13, 0x3 ;  /* 0x0000000d06057291 */ /* 0x000fe2000f8e18ff */
[----:B------:R-:W-:Y:S01]  /*1e80*/  LOP3.LUT R12, R12, UR7, RZ, 0x3c, !PT ;  /* 0x000000070c0c7c12 */ /* 0x000fe2000f8e3cff */
[----:B------:R-:W-:Y:S02]  /*1e90*/  UIADD3.X UR9, UPT, UPT, URZ, UR27, URZ, UP1, !UPT ;  /* 0x0000001bff097290 */ /* 0x000fe40008ffe4ff */
[----:B------:R-:W-:Y:S01]  /*1ea0*/  UIADD3 UR32, UPT, UPT, UR32, 0x8400, URZ ;  /* 0x0000840020207890 */ /* 0x000fe2000fffe0ff */
[----:B-1----:R-:W-:Y:S01]  /*1eb0*/  SHF.L.U32 R0, R12, 0x1f, RZ ;  /* 0x0000001f0c007819 */ /* 0x002fe200000006ff */
[----:B------:R-:W-:Y:S01]  /*1ec0*/  UPRMT UR7, URZ, 0x5410, UR24 ;  /* 0x00005410ff077896 */ /* 0x000fe20008000018 */
[----:B------:R-:W-:Y:S02]  /*1ed0*/  UMOV UR14, 0x0 ;  /* 0x00000000000e7882 */ /* 0x000fe40000000000 */
[----:B------:R4:W1:Y:S01]  /*1ee0*/  SYNCS.PHASECHK.TRANS64.TRYWAIT P0, [UR5+0x48], R0 ;  /* 0x00004800ff0075a7 */ /* 0x0008620008001105 */
[----:B------:R-:W-:-:S02]  /*1ef0*/  ULEA UR5, UR4, UR28, 0xa ;  /* 0x0000001c04057291 */ /* 0x000fc4000f8e50ff */
[----:B------:R-:W-:Y:S02]  /*1f00*/  UIADD3 UR4, UP0, UPT, UR26, 0x180, URZ ;  /* 0x000001801a047890 */ /* 0x000fe4000ff1e0ff */
[----:B------:R-:W-:Y:S01]  /*1f10*/  ULEA UR5, UR5, UR13, 0x2 ;  /* 0x0000000d05057291 */ /* 0x000fe2000f8e10ff */
[----:B------:R-:W-:Y:S01]  /*1f20*/  UMOV UR15, 0x10000000 ;  /* 0x10000000000f7882 */ /* 0x000fe20000000000 */
[----:B------:R-:W-:Y:S02]  /*1f30*/  UMOV UR18, UR34 ;  /* 0x0000002200127c82 */ /* 0x000fe40008000000 */
[----:B------:R-:W-:Y:S01]  /*1f40*/  UIADD3 UR16, UPT, UPT, UR5, 0x2c400, URZ ;  /* 0x0002c40005107890 */ /* 0x000fe2000fffe0ff */
[----:B------:R2:W-:Y:S01]  /*1f50*/  UTMALDG.3D.2CTA [UR32], [UR8], desc[UR14] ;  /* 0x00000e20080075b4 */ /* 0x0005e20008211000 */
[----:B------:R-:W-:Y:S01]  /*1f60*/  UIADD3.X UR5, UPT, UPT, URZ, UR27, URZ, UP0, !UPT ;  /* 0x0000001bff057290 */ /* 0x000fe200087fe4ff */
[----:B------:R-:W-:Y:S01]  /*1f70*/  UMOV UR20, UR36 ;  /* 0x0000002400147c82 */ /* 0x000fe20008000000 */
[----:B------:R-:W-:-:S07]  /*1f80*/  UMOV UR17, UR33 ;  /* 0x0000002100117c82 */ /* 0x000fce0008000000 */
[----:B------:R3:W-:Y:S01]  /*1f90*/  UTMALDG.3D.MULTICAST.2CTA [UR16], [UR4], UR7, desc[UR14] ;  /* 0x00000e10040073b4 */ /* 0x0007e20008211807 */
[----:B--2---:R-:W-:Y:S01]  /*1fa0*/  UIADD3 UR34, UPT, UPT, UR34, 0x20, URZ ;  /* 0x0000002022227890 */ /* 0x004fe2000fffe0ff */
[----:B---3--:R-:W-:Y:S01]  /*1fb0*/  UMOV UR7, UR29 ;  /* 0x0000001d00077c82 */ /* 0x008fe20008000000 */
[----:B------:R-:W-:Y:S01]  /*1fc0*/  UMOV UR4, UR6 ;  /* 0x0000000600047c82 */ /* 0x000fe20008000000 */
[----:B----4-:R-:W-:Y:S09]  /*1fd0*/  BRA.U UP2, `(.L_x_32) ;  /* 0xfffffffd02447547 */ /* 0x010ff2000b83ffff */
.L_x_26:
[----:B------:R-:W-:Y:S01]  /*1fe0*/  ULEA UR4, UR6, UR13, 0x3 ;  /* 0x0000000d06047291 */ /* 0x000fe2000f8e18ff */
[----:B-1----:R-:W-:Y:S01]  /*1ff0*/  SHF.L.U32 R0, R12, 0x1f, RZ ;  /* 0x0000001f0c007819 */ /* 0x002fe200000006ff */
[----:B------:R-:W-:Y:S01]  /*2000*/  @!P1 SYNCS.ARRIVE.TRANS64.A1T0 RZ, [UR13+0xd8], RZ ;  /* 0x0000d8ffffff99a7 */ /* 0x000fe2000810000d */
[----:B------:R-:W-:-:S06]  /*2010*/  UISETP.GT.AND UP0, UPT, UR41, UR40, UPT ;  /* 0x000000282900728c */ /* 0x000fcc000bf04270 */
[----:B---3--:R1:W3:Y:S03]  /*2020*/  SYNCS.PHASECHK.TRANS64.TRYWAIT P0, [UR4+0x48], R0 ;  /* 0x00004800ff0075a7 */ /* 0x0082e60008001104 */
[----:B------:R-:W-:Y:S05]  /*2030*/  BRA.U !UP0, `(.L_x_33) ;  /* 0x0000000108c07547 */ /* 0x000fea000b800000 */
[----:B------:R-:W-:Y:S01]  /*2040*/  UIADD3 UR25, UPT, UPT, UR44, UR7, URZ ;  /* 0x000000072c197290 */ /* 0x000fe2000fffe0ff */
[----:B------:R-:W-:-:S11]  /*2050*/  UMOV UR4, UR6 ;  /* 0x0000000600047c82 */ /* 0x000fd60008000000 */
.L_x_39:
[----:B------:R-:W-:Y:S01]  /*2060*/  ULEA UR9, UR4, UR13, 0x3 ;  /* 0x0000000d04097291 */ /* 0x000fe2000f8e18ff */
[----:B---3--:R-:W-:Y:S01]  /*2070*/  @P3 MOV R2, 0xa000 ;  /* 0x0000a00000023802 */ /* 0x008fe20000000f00 */
[----:B-1-34-:R-:W-:Y:S10]  /*2080*/  @P0 BRA `(.L_x_34) ;  /* 0x00000000000c0947 */ /* 0x01aff40003800000 */
[----:B------:R-:W-:-:S04]  /*2090*/  SHF.L.U32 R3, R12, 0x1f, RZ ;  /* 0x0000001f0c037819 */ /* 0x000fc800000006ff */
[----:B------:R-:W3:Y:S02]  /*20a0*/  SYNCS.PHASECHK.TRANS64.TRYWAIT P0, [UR9+0x48], R3 ;  /* 0x00004803ff0075a7 */ /* 0x000ee40008001109 */
[----:B---3--:R-:W-:Y:S05]  /*20b0*/  @!P0 BRA `(.L_x_35) ;  /* 0x0000006800c08947 */ /* 0x008fea0003800000 */
.L_x_34:
[----:B------:R3:W-:Y:S01]  /*20c0*/  @P3 SYNCS.ARRIVE.TRANS64 RZ, [UR9], R2 ;  /* 0x00000002ffff39a7 */ /* 0x0007e20008000009 */
[----:B------:R-:W-:-:S04]  /*20d0*/  ULOP3.LUT UR5, UR21, 0x2, URZ, 0xfc, !UPT ;  /* 0x0000000215057892 */ /* 0x000fc8000f8efcff */
[----:B------:R-:W-:-:S09]  /*20e0*/  UISETP.NE.AND UP0, UPT, UR5, 0x2, UPT ;  /* 0x000000020500788c */ /* 0x000fd2000bf05270 */
[----:B------:R-:W-:Y:S05]  /*20f0*/  BRA.U UP0, `(.L_x_36) ;  /* 0x0000000100047547 */ /* 0x000fea000b800000 */
[----:B--2---:R-:W-:Y:S05]  /*2100*/  BPT.TRAP 0x1 ;  /* 0x000000040000795c */ /* 0x004fea0000300000 */
.L_x_36:
[----:B------:R-:W-:Y:S04]  /*2110*/  BSSY.RECONVERGENT B0, `(.L_x_37) ;  /* 0x0000003000007945 */ /* 0x000fe80003800200 */
[----:B------:R-:W-:Y:S05]  /*2120*/  @!P2 BRA `(.L_x_38) ;  /* 0x000000000004a947 */ /* 0x000fea0003800000 */
[----:B--2---:R-:W-:Y:S05]  /*2130*/  BPT.TRAP 0x1 ;  /* 0x000000040000795c */ /* 0x004fea0000300000 */
.L_x_38:
[----:B--2---:R-:W-:Y:S05]  /*2140*/  BSYNC.RECONVERGENT B0 ;  /* 0x0000000000007941 */ /* 0x004fea0003800200 */
.L_x_37:
[----:B------:R-:W-:Y:S02]  /*2150*/  UIADD3 UR5, UPT, UPT, UR4, 0x1, URZ ;  /* 0x0000000104057890 */ /* 0x000fe4000fffe0ff */
[----:B------:R-:W-:Y:S02]  /*2160*/  USHF.L.U32 UR10, UR7, 0x5, URZ ;  /* 0x00000005070a7899 */ /* 0x000fe400080006ff */
[----:B------:R-:W-:Y:S02]  /*2170*/  UISETP.NE.AND UP0, UPT, UR5, 0x9, UPT ;  /* 0x000000090500788c */ /* 0x000fe4000bf05270 */
[----:B------:R-:W-:Y:S02]  /*2180*/  UIADD3 UR7, UPT, UPT, UR7, 0x1, URZ ;  /* 0x0000000107077890 */ /* 0x000fe4000fffe0ff */
[----:B------:R-:W-:Y:S02]  /*2190*/  USEL UR8, URZ, 0x1, UP0 ;  /* 0x00000001ff087887 */ /* 0x000fe40008000000 */
[----:B------:R-:W-:-:S02]  /*21a0*/  USEL UR6, UR5, URZ, UP0 ;  /* 0x000000ff05067287 */ /* 0x000fc40008000000 */
[----:B------:R-:W-:Y:S02]  /*21b0*/  UIADD3 UR22, UP0, UPT, UR26, 0x180, URZ ;  /* 0x000001801a167890 */ /* 0x000fe4000ff1e0ff */
[----:B------:R-:W-:Y:S01]  /*21c0*/  LOP3.LUT R12, R12, UR8, RZ, 0x3c, !PT ;  /* 0x000000080c0c7c12 */ /* 0x000fe2000f8e3cff */
[----:B------:R-:W-:Y:S02]  /*21d0*/  ULEA UR8, UR4, UR13, 0xe ;  /* 0x0000000d04087291 */ /* 0x000fe4000f8e70ff */
[----:B------:R-:W-:Y:S01]  /*21e0*/  UIADD3 UR14, UP1, UPT, UR26, 0x80, URZ ;  /* 0x000000801a0e7890 */ /* 0x000fe2000ff3e0ff */
[----:B-1----:R-:W-:Y:S01]  /*21f0*/  SHF.L.U32 R0, R12, 0x1f, RZ ;  /* 0x0000001f0c007819 */ /* 0x002fe200000006ff */
[----:B------:R-:W-:Y:S02]  /*2200*/  UIADD3.X UR23, UPT, UPT, URZ, UR27, URZ, UP0, !UPT ;  /* 0x0000001bff177290 */ /* 0x000fe400087fe4ff */
[----:B------:R-:W-:Y:S02]  /*2210*/  UISETP.NE.AND UP0, UPT, UR7, UR25, UPT ;  /* 0x000000190700728c */ /* 0x000fe4000bf05270 */
[----:B------:R-:W-:-:S02]  /*2220*/  ULEA UR5, UR6, UR13, 0x3 ;  /* 0x0000000d06057291 */ /* 0x000fc4000f8e18ff */
[----:B------:R-:W-:Y:S02]  /*2230*/  ULOP3.LUT UR9, UR9, 0xfefffff8, URZ, 0xc0, !UPT ;  /* 0xfefffff809097892 */ /* 0x000fe4000f8ec0ff */
[----:B------:R-:W-:Y:S02]  /*2240*/  ULEA UR16, UR4, UR30, 0xc ;  /* 0x0000001e04107291 */ /* 0x000fe4000f8e60ff */
[----:B------:R-:W-:Y:S02]  /*2250*/  UIADD3 UR8, UPT, UPT, UR8, 0x8400, URZ ;  /* 0x0000840008087890 */ /* 0x000fe4000fffe0ff */
[----:B------:R-:W-:Y:S01]  /*2260*/  UIADD3.X UR15, UPT, UPT, URZ, UR27, URZ, UP1, !UPT ;  /* 0x0000001bff0f7290 */ /* 0x000fe20008ffe4ff */
[----:B------:R4:W1:Y:S01]  /*2270*/  SYNCS.PHASECHK.TRANS64.TRYWAIT P0, [UR5+0x48], R0 ;  /* 0x00004800ff0075a7 */ /* 0x0008620008001105 */
[----:B------:R-:W-:Y:S01]  /*2280*/  UPRMT UR4, URZ, 0x5410, UR24 ;  /* 0x00005410ff047896 */ /* 0x000fe20008000018 */
[----:B------:R-:W-:Y:S01]  /*2290*/  UMOV UR32, 0x0 ;  /* 0x0000000000207882 */ /* 0x000fe20000000000 */
[----:B------:R-:W-:Y:S01]  /*22a0*/  UMOV UR33, 0x10000000 ;  /* 0x1000000000217882 */ /* 0x000fe20000000000 */
[----:B------:R-:W-:Y:S01]  /*22b0*/  UMOV UR11, UR35 ;  /* 0x00000023000b7c82 */ /* 0x000fe20008000000 */
[----:B------:R-:W-:Y:S01]  /*22c0*/  UMOV UR12, UR36 ;  /* 0x00000024000c7c82 */ /* 0x000fe20008000000 */
[----:B------:R-:W-:Y:S01]  /*22d0*/  UMOV UR20, UR36 ;  /* 0x0000002400147c82 */ /* 0x000fe20008000000 */
[----:B------:R-:W-:Y:S01]  /*22e0*/  UMOV UR17, UR9 ;  /* 0x0000000900117c82 */ /* 0x000fe20008000000 */
[----:B------:R-:W-:Y:S01]  /*22f0*/  UMOV UR18, UR10 ;  /* 0x0000000a00127c82 */ /* 0x000fe20008000000 */
[----:B------:R-:W-:Y:S01]  /*2300*/  UTMALDG.3D.2CTA [UR8], [UR14], desc[UR32] ;  /* 0x000020080e0075b4 */ /* 0x000fe20008211000 */
[----:B------:R2:W-:Y:S02]  /*2310*/  UTMALDG.3D.MULTICAST.2CTA [UR16], [UR22], UR4, desc[UR32] ;  /* 0x00002010160073b4 */ /* 0x0005e40008211804 */
[----:B--2---:R-:W-:Y:S01]  /*2320*/  UMOV UR4, UR6 ;  /* 0x0000000600047c82 */ /* 0x004fe20008000000 */
[----:B------:R-:W-:Y:S05]  /*2330*/  BRA.U UP0, `(.L_x_39) ;  /* 0xfffffffd00487547 */ /* 0x000fea000b83ffff */
.L_x_33:
[C---:B------:R-:W-:Y:S01]  /*2340*/  LEA R3, R11.reuse, UR13, 0x3 ;  /* 0x0000000d0b037c11 */ /* 0x040fe2000f8e18ff */
[----:B------:R-:W-:Y:S01]  /*2350*/  NOP ;  /* 0x0000000000007918 */ /* 0x000fe20000000000 */
[----:B-1--4-:R-:W-:Y:S02]  /*2360*/  SHF.L.U32 R0, R10, 0x1f, RZ ;  /* 0x0000001f0a007819 */ /* 0x012fe400000006ff */
[----:B------:R-:W-:Y:S02]  /*2370*/  LEA R4, R11, UR13, 0x4 ;  /* 0x0000000d0b047c11 */ /* 0x000fe4000f8e20ff */
[----:B---3--:R-:W1:Y:S02]  /*2380*/  SYNCS.PHASECHK.TRANS64.TRYWAIT P0, [R3+URZ+0xe0], R0 ;  /* 0x0000e000030075a7 */ /* 0x008e6400080011ff */
[----:B-1----:R-:W-:Y:S05]  /*2390*/  @!P0 BRA `(.L_x_40) ;  /* 0x0000006800208947 */ /* 0x002fea0003800000 */
.L_x_158:
[----:B------:R-:W3:Y:S01]  /*23a0*/  LDS.128 R4, [R4+0x170] ;  /* 0x0001700004047984 */ /* 0x000ee20000000c00 */
[----:B------:R-:W-:Y:S01]  /*23b0*/  UISETP.GE.AND UP0, UPT, UR42, 0x1, UPT ;  /* 0x000000012a00788c */ /* 0x000fe2000bf06270 */
[----:B------:R-:W-:Y:S01]  /*23c0*/  @!PT LDS RZ, [RZ] ;  /* 0x00000000fffff984 */ /* 0x000fe20000000800 */
[----:B------:R-:W-:Y:S01]  /*23d0*/  @!PT LDS RZ, [RZ] ;  /* 0x00000000fffff984 */ /* 0x000fe20000000800 */
[----:B------:R-:W-:Y:S01]  /*23e0*/  @!PT LDS RZ, [RZ] ;  /* 0x00000000fffff984 */ /* 0x000fe20000000800 */
[----:B------:R-:W-:Y:S01]  /*23f0*/  @!PT LDS RZ, [RZ] ;  /* 0x00000000fffff984 */ /* 0x000fe20000000800 */
[----:B------:R4:W-:Y:S06]  /*2400*/  MEMBAR.ALL.CTA ;  /* 0x0000000000007992 */ /* 0x0009ec0000008000 */
[----:B----4-:R-:W4:Y:S01]  /*2410*/  FENCE.VIEW.ASYNC.S ;  /* 0x00000000000073c6 */ /* 0x010f220000000000 */
[----:B---3--:R-:W-:-:S13]  /*2420*/  LOP3.LUT P0, RZ, R6, 0x1, RZ, 0xc0, !PT ;  /* 0x0000000106ff7812 */ /* 0x008fda000780c0ff */
[----:B----4-:R-:W-:Y:S01]  /*2430*/  VOTEU.ANY UP1, P0 ;  /* 0x0000000000ff7886 */ /* 0x010fe20000020100 */
[----:B------:R-:W-:-:S13]  /*2440*/  PLOP3.LUT P0, PT, PT, PT, UP1, 0x80, 0x8 ;  /* 0x000000000008781c */ /* 0x000fda0003f0f018 */
[----:B-1----:R-:W-:Y:S02]  /*2450*/  @P0 LOP3.LUT R0, R5, 0xffff, RZ, 0xc0, !PT ;  /* 0x0000ffff05000812 */ /* 0x002fe400078ec0ff */
[----:B------:R-:W-:Y:S02]  /*2460*/  @P0 MOV R2, R4 ;  /* 0x0000000400020202 */ /* 0x000fe40000000f00 */
[----:B------:R-:W-:Y:S01]  /*2470*/  @P0 R2UR UR5, R0 ;  /* 0x00000000000502ca */ /* 0x000fe200000e0000 */
[----:B------:R-:W-:Y:S01]  /*2480*/  VIADD R0, R3, 0xf0 ;  /* 0x000000f003007836 */ /* 0x000fe20000000000 */
[----:B------:R-:W-:Y:S02]  /*2490*/  @P0 SHF.R.U32.HI R4, RZ, 0x10, R5 ;  /* 0x00000010ff040819 */ /* 0x000fe40000011605 */
[----:B------:R-:W-:Y:S02]  /*24a0*/  @P0 R2UR UR7, R2 ;  /* 0x00000000020702ca */ /* 0x000fe400000e0000 */
[----:B------:R-:W-:-:S02]  /*24b0*/  PRMT R0, RZ, 0x654, R0 ;  /* 0x00000654ff007816 */ /* 0x000fc40000000000 */
[----:B------:R-:W-:Y:S02]  /*24c0*/  @P0 R2UR UR4, R4 ;  /* 0x00000000040402ca */ /* 0x000fe400000e0000 */
[----:B------:R1:W-:Y:S03]  /*24d0*/  SYNCS.ARRIVE.TRANS64.RED.A1T0 RZ, [R0+URZ], RZ ;  /* 0x000000ff00ff79a7 */ /* 0x0003e600081004ff */
[----:B------:R-:W-:-:S04]  /*24e0*/  @UP1 UMOV UR31, UR5 ;  /* 0x00000005001f1c82 */ /* 0x000fc80008000000 */
[----:B------:R-:W-:-:S04]  /*24f0*/  @UP1 UMOV UR37, UR7 ;  /* 0x0000000700251c82 */ /* 0x000fc80008000000 */
[----:B------:R-:W-:Y:S01]  /*2500*/  @UP1 UMOV UR36, UR4 ;  /* 0x0000000400241c82 */ /* 0x000fe20008000000 */
[----:B------:R-:W-:Y:S05]  /*2510*/  BRA.U !UP0, `(.L_x_41) ;  /* 0x0000000108d47547 */ /* 0x000fea000b800000 */
[----:B------:R-:W2:Y:S01]  /*2520*/  LDCU.128 UR16, c[0x0][0xb10] ;  /* 0x00016200ff1077ac */ /* 0x000ea20008000c00 */
[----:B------:R-:W3:Y:S01]  /*2530*/  LDCU UR12, c[0x0][0xb20] ;  /* 0x00016400ff0c77ac */ /* 0x000ee20008000800 */
[----:B------:R-:W4:Y:S01]  /*2540*/  LDCU UR20, c[0x0][0xb0c] ;  /* 0x00016180ff1477ac */ /* 0x000f220008000800 */
[----:B------:R-:W1:Y:S01]  /*2550*/  LDCU.64 UR8, c[0x0][0xb28] ;  /* 0x00016500ff0877ac */ /* 0x000e620008000a00 */
[----:B------:R-:W-:Y:S02]  /*2560*/  UISETP.NE.AND UP3, UPT, UR42, 0x1, UPT ;  /* 0x000000012a00788c */ /* 0x000fe4000bf65270 */
[----:B--2---:R-:W-:Y:S02]  /*2570*/  UIMAD.WIDE.U32 UR10, UR38, UR19, URZ ;  /* 0x00000013260a72a5 */ /* 0x004fe4000f8e00ff */
[----:B------:R-:W-:Y:S02]  /*2580*/  UIMAD.WIDE.U32 UR4, UR39, UR16, URZ ;  /* 0x00000010270472a5 */ /* 0x000fe4000f8e00ff */
[----:B------:R-:W-:-:S02]  /*2590*/  UISETP.NE.AND UP0, UPT, UR18, 0x1, UPT ;  /* 0x000000011200788c */ /* 0x000fc4000bf05270 */
[----:B------:R-:W-:Y:S01]  /*25a0*/  UIMAD.WIDE.U32 UR22, UR31, UR19, URZ ;  /* 0x000000131f1672a5 */ /* 0x000fe2000f8e00ff */
[----:B------:R-:W-:Y:S02]  /*25b0*/  UMOV UR10, UR11 ;  /* 0x0000000b000a7c82 */ /* 0x000fe40008000000 */
[----:B------:R-:W-:Y:S01]  /*25c0*/  UMOV UR4, UR5 ;  /* 0x0000000500047c82 */ /* 0x000fe20008000000 */
[----:B---3--:R-:W-:Y:S02]  /*25d0*/  USHF.R.U32.HI UR10, URZ, UR12, UR10 ;  /* 0x0000000cff0a7299 */ /* 0x008fe4000801160a */
[----:B----4-:R-:W-:Y:S02]  /*25e0*/  UISETP.NE.AND UP2, UPT, UR20, 0x1, UPT ;  /* 0x000000011400788c */ /* 0x010fe4000bf45270 */
[----:B------:R-:W-:Y:S02]  /*25f0*/  USHF.R.U32.HI UR4, URZ, UR17, UR4 ;  /* 0x00000011ff047299 */ /* 0x000fe40008011604 */
[----:B------:R-:W-:-:S02]  /*2600*/  USEL UR5, UR38, UR10, !UP0 ;  /* 0x0000000a26057287 */ /* 0x000fc4000c000000 */
[----:B------:R-:W-:Y:S02]  /*2610*/  USEL UR7, UR39, UR4, !UP2 ;  /* 0x0000000427077287 */ /* 0x000fe4000d000000 */
[----:B-1----:R-:W-:Y:S01]  /*2620*/  UIMAD.WIDE.U32 UR10, UR5, UR8, URZ ;  /* 0x00000008050a72a5 */ /* 0x002fe2000f8e00ff */
[----:B------:R-:W-:Y:S01]  /*2630*/  UMOV UR4, UR23 ;  /* 0x0000001700047c82 */ /* 0x000fe20008000000 */
[----:B------:R-:W-:Y:S02]  /*2640*/  UIMAD.WIDE.U32 UR14, UR37, UR16, URZ ;  /* 0x00000010250e72a5 */ /* 0x000fe4000f8e00ff */
[----:B------:R-:W-:-:S03]  /*2650*/  UIMAD.WIDE.U32 UR22, UR7, UR8, URZ ;  /* 0x00000008071672a5 */ /* 0x000fc6000f8e00ff */
[----:B------:R-:W-:Y:S01]  /*2660*/  UMOV UR10, UR11 ;  /* 0x0000000b000a7c82 */ /* 0x000fe20008000000 */
[----:B------:R-:W-:Y:S02]  /*2670*/  USHF.R.U32.HI UR4, URZ, UR12, UR4 ;  /* 0x0000000cff047299 */ /* 0x000fe40008011604 */
[----:B------:R-:W-:Y:S01]  /*2680*/  @UP3 USHF.R.U32.HI UR5, URZ, UR9, UR10 ;  /* 0x00000009ff053299 */ /* 0x000fe2000801160a */
[----:B------:R-:W-:Y:S01]  /*2690*/  UMOV UR14, UR15 ;  /* 0x0000000f000e7c82 */ /* 0x000fe20008000000 */
[----:B------:R-:W-:Y:S01]  /*26a0*/  UMOV UR22, UR23 ;  /* 0x0000001700167c82 */ /* 0x000fe20008000000 */
[----:B------:R-:W-:Y:S02]  /*26b0*/  USHF.R.U32.HI UR17, URZ, UR17, UR14 ;  /* 0x00000011ff117299 */ /* 0x000fe4000801160e */
[----:B------:R-:W-:Y:S02]  /*26c0*/  USEL UR4, UR31, UR4, !UP0 ;  /* 0x000000041f047287 */ /* 0x000fe4000c000000 */
[----:B------:R-:W-:-:S02]  /*26d0*/  @UP3 USHF.R.U32.HI UR7, URZ, UR9, UR22 ;  /* 0x00000009ff073299 */ /* 0x000fc40008011616 */
[----:B------:R-:W-:Y:S02]  /*26e0*/  UIMAD UR10, UR42, UR5, URZ ;  /* 0x000000052a0a72a4 */ /* 0x000fe4000f8e02ff */
[----:B------:R-:W-:Y:S02]  /*26f0*/  USEL UR5, UR37, UR17, !UP2 ;  /* 0x0000001125057287 */ /* 0x000fe4000d000000 */
[----:B------:R-:W-:Y:S02]  /*2700*/  UIMAD UR12, UR42, UR7, URZ ;  /* 0x000000072a0c72a4 */ /* 0x000fe4000f8e02ff */
[----:B------:R-:W-:Y:S02]  /*2710*/  UISETP.GE.AND UP0, UPT, UR4, UR10, UPT ;  /* 0x0000000a0400728c */ /* 0x000fe4000bf06270 */
[----:B------:R-:W-:Y:S02]  /*2720*/  UIMAD.WIDE.U32 UR10, UR4, UR8, URZ ;  /* 0x00000008040a72a5 */ /* 0x000fe4000f8e00ff */
[----:B------:R-:W-:-:S02]  /*2730*/  UISETP.GE.OR UP0, UPT, UR5, UR12, UP0 ;  /* 0x0000000c0500728c */ /* 0x000fc40008706670 */
[----:B------:R-:W-:Y:S02]  /*2740*/  UIMAD.WIDE.U32 UR14, UR5, UR8, URZ ;  /* 0x00000008050e72a5 */ /* 0x000fe4000f8e00ff */
[----:B------:R-:W-:Y:S01]  /*2750*/  UIADD3 UR12, UPT, UPT, -UR5, URZ, URZ ;  /* 0x000000ff050c7290 */ /* 0x000fe2000fffe1ff */
[----:B------:R-:W-:Y:S01]  /*2760*/  UMOV UR10, UR11 ;  /* 0x0000000b000a7c82 */ /* 0x000fe20008000000 */
[----:B------:R-:W-:Y:S02]  /*2770*/  UIADD3 UR11, UPT, UPT, -UR4, URZ, URZ ;  /* 0x000000ff040b7290 */ /* 0x000fe4000fffe1ff */
[----:B------:R-:W-:-:S03]  /*2780*/  USHF.R.U32.HI UR10, URZ, UR9, UR10 ;  /* 0x00000009ff0a7299 */ /* 0x000fc6000801160a */
[----:B------:R-:W-:Y:S01]  /*2790*/  @!UP0 UMOV UR8, UR15 ;  /* 0x0000000f00088c82 */ /* 0x000fe20008000000 */
[----:B------:R-:W-:Y:S02]  /*27a0*/  UIMAD UR11, UR18, UR11, UR31 ;  /* 0x0000000b120b72a4 */ /* 0x000fe4000f8e021f */
[----:B------:R-:W-:Y:S02]  /*27b0*/  USEL UR10, UR4, UR10, !UP3 ;  /* 0x0000000a040a7287 */ /* 0x000fe4000d800000 */
[----:B------:R-:W-:Y:S02]  /*27c0*/  @!UP0 USHF.R.U32.HI UR8, URZ, UR9, UR8 ;  /* 0x00000009ff088299 */ /* 0x000fe40008011608 */
[----:B------:R-:W-:Y:S02]  /*27d0*/  UIADD3 UR9, UPT, UPT, -UR10, URZ, URZ ;  /* 0x000000ff0a097290 */ /* 0x000fe4000fffe1ff */
[----:B------:R-:W-:Y:S02]  /*27e0*/  @!UP0 USEL UR8, UR5, UR8, !UP3 ;  /* 0x0000000805088287 */ /* 0x000fe4000d800000 */
[----:B------:R-:W-:-:S02]  /*27f0*/  UIMAD UR9, UR42, UR9, UR4 ;  /* 0x000000092a0972a4 */ /* 0x000fc4000f8e0204 */
[----:B------:R-:W-:Y:S02]  /*2800*/  @!UP0 UIADD3 UR10, UPT, UPT, UR10, -UR8, URZ ;  /* 0x800000080a0a8290 */ /* 0x000fe4000fffe0ff */
[----:B------:R-:W-:Y:S02]  /*2810*/  @!UP0 UIMAD UR8, UR9, UR7, UR8 ;  /* 0x00000007090882a4 */ /* 0x000fe4000f8e0208 */
[----:B------:R-:W-:Y:S02]  /*2820*/  @!UP0 UIMAD UR4, UR42, UR10, UR5 ;  /* 0x0000000a2a0482a4 */ /* 0x000fe4000f8e0205 */
[----:B------:R-:W-:Y:S02]  /*2830*/  UIMAD UR7, UR20, UR12, UR37 ;  /* 0x0000000c140772a4 */ /* 0x000fe4000f8e0225 */
[----:B------:R-:W-:Y:S01]  /*2840*/  UIMAD UR31, UR4, UR18, UR11 ;  /* 0x00000012041f72a4 */ /* 0x000fe2000f8e020b */
[----:B------:R-:W-:Y:S02]  /*2850*/  @!UP0 UMOV UR5, UR8 ;  /* 0x0000000800058c82 */ /* 0x000fe40008000000 */
[----:B------:R-:W-:-:S12]  /*2860*/  UIMAD UR37, UR5, UR20, UR7 ;  /* 0x00000014052572a4 */ /* 0x000fd8000f8e0207 */
.L_x_41:
[----:B------:R-:W3:Y:S02]  /*2870*/  LDCU UR4, c[0x0][0xb30] ;  /* 0x00016600ff0477ac */ /* 0x000ee40008000800 */
[----:B---3--:R-:W-:-:S09]  /*2880*/  UISETP.NE.AND UP0, UPT, UR4, 0x1, UPT ;  /* 0x000000010400788c */ /* 0x008fd2000bf05270 */
[----:B------:R-:W-:Y:S05]  /*2890*/  BRA.U UP0, `(.L_x_42) ;  /* 0x0000000100447547 */ /* 0x000fea000b800000 */
[----:B------:R-:W3:Y:S01]  /*28a0*/  LDCU.128 UR16, c[0x0][0xb10] ;  /* 0x00016200ff1077ac */ /* 0x000ee20008000c00 */
[----:B------:R-:W4:Y:S01]  /*28b0*/  LDCU UR10, c[0x0][0xb0c] ;  /* 0x00016180ff0a77ac */ /* 0x000f220008000800 */
[----:B------:R-:W1:Y:S01]  /*28c0*/  LDCU UR7, c[0x0][0xb20] ;  /* 0x00016400ff0777ac */ /* 0x000e620008000800 */
[----:B---3--:R-:W-:Y:S02]  /*28d0*/  UIMAD.WIDE.U32 UR8, UR37, UR16, URZ ;  /* 0x00000010250872a5 */ /* 0x008fe4000f8e00ff */
[----:B------:R-:W-:Y:S02]  /*28e0*/  UIMAD.WIDE.U32 UR4, UR31, UR19, URZ ;  /* 0x000000131f0472a5 */ /* 0x000fe4000f8e00ff */
[----:B----4-:R-:W-:Y:S02]  /*28f0*/  UISETP.NE.AND UP2, UPT, UR10, 0x1, UPT ;  /* 0x000000010a00788c */ /* 0x010fe4000bf45270 */
[----:B------:R-:W-:Y:S01]  /*2900*/  UISETP.NE.AND UP0, UPT, UR18, 0x1, UPT ;  /* 0x000000011200788c */ /* 0x000fe2000bf05270 */
[----:B------:R-:W-:-:S02]  /*2910*/  UMOV UR8, UR9 ;  /* 0x0000000900087c82 */ /* 0x000fc40008000000 */
[----:B------:R-:W-:Y:S01]  /*2920*/  UMOV UR4, UR5 ;  /* 0x0000000500047c82 */ /* 0x000fe20008000000 */
[----:B------:R-:W-:Y:S02]  /*2930*/  USHF.R.U32.HI UR17, URZ, UR17, UR8 ;  /* 0x00000011ff117299 */ /* 0x000fe40008011608 */
[----:B-1----:R-:W-:Y:S02]  /*2940*/  USHF.R.U32.HI UR4, URZ, UR7, UR4 ;  /* 0x00000007ff047299 */ /* 0x002fe40008011604 */
[----:B------:R-:W-:Y:S02]  /*2950*/  USEL UR5, UR37, UR17, !UP2 ;  /* 0x0000001125057287 */ /* 0x000fe4000d000000 */
[----:B------:R-:W-:-:S04]  /*2960*/  USEL UR4, UR31, UR4, !UP0 ;  /* 0x000000041f047287 */ /* 0x000fc8000c000000 */
[----:B------:R-:W-:Y:S02]  /*2970*/  UIADD3 UR7, UPT, UPT, UR5, -UR4, URZ ;  /* 0x8000000405077290 */ /* 0x000fe4000fffe0ff */
[----:B------:R-:W-:Y:S02]  /*2980*/  UIADD3 UR4, UPT, UPT, -UR5, UR4, URZ ;  /* 0x0000000405047290 */ /* 0x000fe4000fffe1ff */
[----:B------:R-:W-:Y:S02]  /*2990*/  UIMAD UR31, UR7, UR18, UR31 ;  /* 0x00000012071f72a4 */ /* 0x000fe4000f8e021f */
[----:B------:R-:W-:-:S12]  /*29a0*/  UIMAD UR37, UR4, UR10, UR37 ;  /* 0x0000000a042572a4 */ /* 0x000fd8000f8e0225 */
.L_x_42:
[----:B------:R-:W-:Y:S01]  /*29b0*/  VIADD R11, R11, 0x1 ;  /* 0x000000010b0b7836 */ /* 0x000fe20000000000 */
[----:B------:R-:W-:Y:S02]  /*29c0*/  R2UR UR5, R54 ;  /* 0x00000000360572ca */ /* 0x000fe400000e0000 */
[----:B------:R-:W-:Y:S02]  /*29d0*/  R2UR UR4, R53 ;  /* 0x00000000350472ca */ /* 0x000fe400000e0000 */
[C---:B------:R-:W-:Y:S02]  /*29e0*/  ISETP.NE.AND P0, PT, R11.reuse, 0x2, PT ;  /* 0x000000020b00780c */ /* 0x040fe40003f05270 */
[----:B------:R-:W-:Y:S02]  /*29f0*/  PLOP3.LUT P1, PT, PT, PT, PT, 0x80, 0x8 ;  /* 0x000000000008781c */ /* 0x000fe40003f2f070 */
[----:B-1----:R-:W-:Y:S02]  /*2a00*/  SEL R0, RZ, 0x1, P0 ;  /* 0x00000001ff007807 */ /* 0x002fe40000000000 */
[----:B------:R-:W-:-:S02]  /*2a10*/  SEL R11, R11, RZ, P0 ;  /* 0x000000ff0b0b7207 */ /* 0x000fc40000000000 */
[----:B------:R-:W-:Y:S01]  /*2a20*/  LOP3.LUT R10, R10, R0, RZ, 0x3c, !PT ;  /* 0x000000000a0a7212 */ /* 0x000fe200078e3cff */
[----:B------:R-:W-:Y:S02]  /*2a30*/  UIADD3 UR35, UPT, UPT, UR37, UR5, URZ ;  /* 0x0000000525237290 */ /* 0x000fe4000fffe0ff */
[----:B------:R-:W-:Y:S01]  /*2a40*/  UIADD3 UR34, UPT, UPT, UR31, UR4, URZ ;  /* 0x000000041f227290 */ /* 0x000fe2000fffe0ff */
[----:B------:R-:W-:Y:S11]  /*2a50*/  BRA.U UP1, `(.L_x_43) ;  /* 0xfffffff101387547 */ /* 0x000ff6000b83ffff */
[----:B------:R-:W-:Y:S01]  /*2a60*/  UIADD3 UR13, UPT, UPT, UR13, 0x48, URZ ;  /* 0x000000480d0d7890 */ /* 0x000fe2000fffe0ff */
[----:B------:R-:W-:-:S03]  /*2a70*/  SHF.L.U32 R2, R12, 0x1f, RZ ;  /* 0x0000001f0c027819 */ /* 0x000fc600000006ff */
[----:B------:R-:W-:-:S09]  /*2a80*/  ULEA UR4, UR6, UR13, 0x3 ;  /* 0x0000000d06047291 */ /* 0x000fd2000f8e18ff */
[----:B------:R-:W1:Y:S02]  /*2a90*/  SYNCS.PHASECHK.TRANS64.TRYWAIT P0, [UR4], R2 ;  /* 0x00000002ff0075a7 */ /* 0x000e640008001104 */
[----:B-1----:R-:W-:Y:S05]  /*2aa0*/  @!P0 BRA `(.L_x_44) ;  /* 0x0000006000708947 */ /* 0x002fea0003800000 */
.L_x_160:
[----:B------:R-:W-:-:S04]  /*2ab0*/  UIADD3 UR4, UPT, UPT, UR6, 0x1, URZ ;  /* 0x0000000106047890 */ /* 0x000fc8000fffe0ff */
[----:B------:R-:W-:-:S04]  /*2ac0*/  UISETP.NE.AND UP0, UPT, UR4, 0x9, UPT ;  /* 0x000000090400788c */ /* 0x000fc8000bf05270 */
[----:B------:R-:W-:Y:S02]  /*2ad0*/  USEL UR6, URZ, 0x1, UP0 ;  /* 0x00000001ff067887 */ /* 0x000fe40008000000 */
[----:B------:R-:W-:-:S04]  /*2ae0*/  USEL UR4, UR4, URZ, UP0 ;  /* 0x000000ff04047287 */ /* 0x000fc80008000000 */
[----:B------:R-:W-:Y:S01]  /*2af0*/  ULEA UR5, UR4, UR13, 0x3 ;  /* 0x0000000d04057291 */ /* 0x000fe2000f8e18ff */
[----:B-1----:R-:W-:-:S04]  /*2b00*/  LOP3.LUT R2, R12, UR6, RZ, 0x3c, !PT ;  /* 0x000000060c027c12 */ /* 0x002fc8000f8e3cff */
[----:B------:R-:W-:-:S04]  /*2b10*/  SHF.L.U32 R3, R2, 0x1f, RZ ;  /* 0x0000001f02037819 */ /* 0x000fc800000006ff */
[----:B------:R-:W1:Y:S02]  /*2b20*/  SYNCS.PHASECHK.TRANS64.TRYWAIT P0, [UR5], R3 ;  /* 0x00000003ff0075a7 */ /* 0x000e640008001105 */
[----:B-1----:R-:W-:Y:S05]  /*2b30*/  @!P0 BRA `(.L_x_45) ;  /* 0x0000006000648947 */ /* 0x002fea0003800000 */
.L_x_162:
[----:B------:R-:W-:-:S04]  /*2b40*/  UIADD3 UR4, UPT, UPT, UR4, 0x1, URZ ;  /* 0x0000000104047890 */ /* 0x000fc8000fffe0ff */
[----:B------:R-:W-:-:S04]  /*2b50*/  UISETP.NE.AND UP0, UPT, UR4, 0x9, UPT ;  /* 0x000000090400788c */ /* 0x000fc8000bf05270 */
[----:B------:R-:W-:Y:S02]  /*2b60*/  USEL UR6, URZ, 0x1, UP0 ;  /* 0x00000001ff067887 */ /* 0x000fe40008000000 */
[----:B------:R-:W-:-:S04]  /*2b70*/  USEL UR4, UR4, URZ, UP0 ;  /* 0x000000ff04047287 */ /* 0x000fc80008000000 */
[----:B------:R-:W-:Y:S01]  /*2b80*/  ULEA UR5, UR4, UR13, 0x3 ;  /* 0x0000000d04057291 */ /* 0x000fe2000f8e18ff */
[----:B------:R-:W-:-:S04]  /*2b90*/  LOP3.LUT R2, R2, UR6, RZ, 0x3c, !PT ;  /* 0x0000000602027c12 */ /* 0x000fc8000f8e3cff */
[----:B-1----:R-:W-:-:S04]  /*2ba0*/  SHF.L.U32 R3, R2, 0x1f, RZ ;  /* 0x0000001f02037819 */ /* 0x002fc800000006ff */
[----:B------:R-:W1:Y:S02]  /*2bb0*/  SYNCS.PHASECHK.TRANS64.TRYWAIT P0, [UR5], R3 ;  /* 0x00000003ff0075a7 */ /* 0x000e640008001105 */
[----:B-1----:R-:W-:Y:S05]  /*2bc0*/  @!P0 BRA `(.L_x_46) ;  /* 0x0000006000588947 */ /* 0x002fea0003800000 */
.L_x_164:
        /* <DEDUP_REMOVED lines=9> */
.L_x_166:
        /* <DEDUP_REMOVED lines=9> */
.L_x_168:
        /* <DEDUP_REMOVED lines=9> */
.L_x_170:
        /* <DEDUP_REMOVED lines=9> */
.L_x_172:
        /* <DEDUP_REMOVED lines=9> */
.L_x_174:
[----:B------:R-:W-:-:S04]  /*2ea0*/  UIADD3 UR4, UPT, UPT, UR4, 0x1, URZ ;  /* 0x0000000104047890 */ /* 0x000fc8000fffe0ff */
[----:B------:R-:W-:-:S04]  /*2eb0*/  UISETP.NE.AND UP0, UPT, UR4, 0x9, UPT ;  /* 0x000000090400788c */ /* 0x000fc8000bf05270 */
[----:B------:R-:W-:Y:S02]  /*2ec0*/  USEL UR5, URZ, 0x1, UP0 ;  /* 0x00000001ff057887 */ /* 0x000fe40008000000 */
[----:B------:R-:W-:-:S04]  /*2ed0*/  USEL UR4, UR4, URZ, UP0 ;  /* 0x000000ff04047287 */ /* 0x000fc80008000000 */
[----:B------:R-:W-:Y:S01]  /*2ee0*/  ULEA UR4, UR4, UR13, 0x3 ;  /* 0x0000000d04047291 */ /* 0x000fe2000f8e18ff */
[----:B------:R-:W-:-:S04]  /*2ef0*/  LOP3.LUT R2, R2, UR5, RZ, 0x3c, !PT ;  /* 0x0000000502027c12 */ /* 0x000fc8000f8e3cff */
[----:B------:R-:W-:Y:S01]  /*2f00*/  SHF.L.U32 R2, R2, 0x1f, RZ ;  /* 0x0000001f02027819 */ /* 0x000fe200000006ff */
[----:B-1----:R-:W-:-:S07]  /*2f10*/  IMAD.U32 R0, RZ, RZ, UR4 ;  /* 0x00000004ff007e24 */ /* 0x002fce000f8e00ff */
.L_x_52:
[----:B-1----:R1:W3:Y:S02]  /*2f20*/  SYNCS.PHASECHK.TRANS64.TRYWAIT P0, [R0+URZ], R2 ;  /* 0x00000002000075a7 */ /* 0x0022e400080011ff */
[----:B---3--:R-:W-:Y:S05]  /*2f30*/  @!P0 NANOSLEEP.SYNCS 0x989680 ;  /* 0x009896800000895d */ /* 0x008fea0003900000 */
[----:B------:R-:W3:Y:S02]  /*2f40*/  @!P0 SYNCS.PHASECHK.TRANS64 P0, [R0+URZ], R2 ;  /* 0x00000002000085a7 */ /* 0x000ee400080010ff */
[----:B--23--:R-:W-:Y:S05]  /*2f50*/  @P0 EXIT ;  /* 0x000000000000094d */ /* 0x00cfea0003800000 */
[----:B------:R-:W-:Y:S05]  /*2f60*/  BRA `(.L_x_52) ;  /* 0xfffffffc00ec7947 */ /* 0x000fea000383ffff */
.L_x_23:
[----:B------:R-:W2:Y:S02]  /*2f70*/  S2UR UR4, SR_CgaCtaId ;  /* 0x00000000000479c3 */ /* 0x000ea40000008800 */
[----:B--2---:R-:W-:-:S04]  /*2f80*/  UISETP.NE.AND UP0, UPT, UR4, URZ, UPT ;  /* 0x000000ff0400728c */ /* 0x004fc8000bf05270 */
[----:B------:R-:W-:-:S09]  /*2f90*/  UISETP.NE.OR UP0, UPT, UR20, 0x1, UP0 ;  /* 0x000000011400788c */ /* 0x000fd20008705670 */
[----:B------:R-:W-:Y:S05]  /*2fa0*/  BRA.U UP0, `(.L_x_53) ;  /* 0x00000005004c7547 */ /* 0x000fea000b800000 */
[----:B------:R-:W2:Y:S01]  /*2fb0*/  S2UR UR5, SR_CgaCtaId ;  /* 0x00000000000579c3 */ /* 0x000ea20000008800 */
[----:B------:R-:W-:Y:S01]  /*2fc0*/  UMOV UR4, 0x400 ;  /* 0x0000040000047882 */ /* 0x000fe20000000000 */
[----:B------:R-:W-:Y:S01]  /*2fd0*/  ISETP.GE.U32.AND P2, PT, R3, 0x4, PT ;  /* 0x000000040300780c */ /* 0x000fe20003f46070 */
[----:B------:R-:W-:Y:S01]  /*2fe0*/  IMAD.MOV.U32 R12, RZ, RZ, 0x1 ;  /* 0x00000001ff0c7424 */ /* 0x000fe200078e00ff */
[----:B------:R-:W-:Y:S02]  /*2ff0*/  CS2R R10, SRZ ;  /* 0x00000000000a7805 */ /* 0x000fe4000001ff00 */
[----:B------:R-:W-:Y:S01]  /*3000*/  CS2R R8, SRZ ;  /* 0x0000000000087805 */ /* 0x000fe2000001ff00 */
[----:B--2---:R-:W-:-:S03]  /*3010*/  ULEA UR6, UR5, UR4, 0x18 ;  /* 0x0000000405067291 */ /* 0x004fc6000f8ec0ff */
[----:B------:R-:W-:-:S09]  /*3020*/  UMOV UR5, URZ ;  /* 0x000000ff00057c82 */ /* 0x000fd20008000000 */
.L_x_57:
[----:B------:R-:W-:Y:S02]  /*3030*/  LEA R0, R8, UR6, 0x3 ;  /* 0x0000000608007c11 */ /* 0x000fe4000f8e18ff */
[----:B------:R-:W-:-:S03]  /*3040*/  SHF.L.U32 R4, R9, 0x1f, RZ ;  /* 0x0000001f09047819 */ /* 0x000fc600000006ff */
[----:B------:R-:W-:Y:S01]  /*3050*/  VIADD R5, R0, 0x150 ;  /* 0x0000015000057836 */ /* 0x000fe20000000000 */
[----:B------:R-:W2:Y:S02]  /*3060*/  SYNCS.PHASECHK.TRANS64.TRYWAIT P0, [R0+URZ+0x140], R4 ;  /* 0x00014004000075a7 */ /* 0x000ea400080011ff */
[----:B--2---:R-:W-:Y:S05]  /*3070*/  @!P0 BRA `(.L_x_54) ;  /* 0x0000005c00bc8947 */ /* 0x004fea0003800000 */
.L_x_175:
[----:B------:R-:W-:Y:S01]  /*3080*/  ULEA UR4, UR5, UR6, 0x3 ;  /* 0x0000000605047291 */ /* 0x000fe2000f8e18ff */
[----:B--2---:R-:W-:Y:S01]  /*3090*/  PRMT R0, RZ, 0x654, R5 ;  /* 0x00000654ff007816 */ /* 0x004fe20000000005 */
[----:B------:R-:W-:Y:S01]  /*30a0*/  @!P2 IMAD.MOV.U32 R4, RZ, RZ, 0x10 ;  /* 0x00000010ff04a424 */ /* 0x000fe200078e00ff */
[----:B------:R-:W-:Y:S01]  /*30b0*/  SHF.L.U32 R5, R12, 0x1f, RZ ;  /* 0x0000001f0c057819 */ /* 0x000fe200000006ff */
[----:B------:R-:W-:Y:S01]  /*30c0*/  UIADD3 UR7, UPT, UPT, UR4, 0xe0, URZ ;  /* 0x000000e004077890 */ /* 0x000fe2000fffe0ff */
[----:B------:R2:W-:Y:S05]  /*30d0*/  SYNCS.ARRIVE.TRANS64.RED.A1T0 RZ, [R0+URZ], RZ ;  /* 0x000000ff00ff79a7 */ /* 0x0005ea00081004ff */
[----:B------:R-:W-:Y:S01]  /*30e0*/  IMAD.U32 R6, RZ, RZ, UR7 ;  /* 0x00000007ff067e24 */ /* 0x000fe2000f8e00ff */
[----:B------:R-:W3:Y:S04]  /*30f0*/  SYNCS.PHASECHK.TRANS64.TRYWAIT P0, [UR4+0xf0], R5 ;  /* 0x0000f005ff0075a7 */ /* 0x000ee80008001104 */
[----:B------:R-:W-:Y:S01]  /*3100*/  PRMT R6, R3, 0x654, R6 ;  /* 0x0000065403067816 */ /* 0x000fe20000000006 */
[----:B--23--:R-:W-:Y:S06]  /*3110*/  @!P0 BRA `(.L_x_55) ;  /* 0x0000005c00a88947 */ /* 0x00cfec0003800000 */
.L_x_177:
[----:B------:R-:W-:Y:S01]  /*3120*/  ULEA UR8, UR5, UR6, 0x4 ;  /* 0x0000000605087291 */ /* 0x000fe2000f8e20ff */
[----:B------:R-:W-:Y:S01]  /*3130*/  SEL R2, R6, R2, !P2 ;  /* 0x0000000206027207 */ /* 0x000fe20005000000 */
[----:B------:R-:W-:Y:S01]  /*3140*/  UIADD3 UR9, UPT, UPT, UR4, 0xe0, URZ ;  /* 0x000000e004097890 */ /* 0x000fe2000fffe0ff */
[----:B--2---:R-:W-:Y:S01]  /*3150*/  LEA R0, R11, UR6, 0x3 ;  /* 0x000000060b007c11 */ /* 0x004fe2000f8e18ff */
[----:B------:R-:W-:Y:S01]  /*3160*/  UIADD3 UR8, UPT, UPT, UR8, 0x170, URZ ;  /* 0x0000017008087890 */ /* 0x000fe2000fffe0ff */
[----:B------:R2:W-:Y:S01]  /*3170*/  @!P2 SYNCS.ARRIVE.TRANS64.RED RZ, [R2+URZ], R4 ;  /* 0x0000000402ffa9a7 */ /* 0x0005e200080004ff */
[----:B------:R-:W-:Y:S01]  /*3180*/  UIADD3 UR4, UPT, UPT, UR5, 0x1, URZ ;  /* 0x0000000105047890 */ /* 0x000fe2000fffe0ff */
[----:B------:R-:W-:-:S03]  /*3190*/  VIADD R8, R8, 0x1 ;  /* 0x0000000108087836 */ /* 0x000fc60000000000 */
[----:B------:R-:W-:Y:S02]  /*31a0*/  UISETP.NE.AND UP0, UPT, UR4, 0x2, UPT ;  /* 0x000000020400788c */ /* 0x000fe4000bf05270 */
[----:B------:R-:W-:Y:S01]  /*31b0*/  ISETP.NE.AND P0, PT, R8, 0x2, PT ;  /* 0x000000020800780c */ /* 0x000fe20003f05270 */
[----:B------:R-:W-:Y:S06]  /*31c0*/  UGETNEXTWORKID.BROADCAST [UR8], [UR9] ;  /* 0x00000000080073ca */ /* 0x000fec0008000100 */
[----:B------:R-:W-:Y:S02]  /*31d0*/  USEL UR7, URZ, 0x1, UP0 ;  /* 0x00000001ff077887 */ /* 0x000fe40008000000 */
[----:B------:R-:W-:-:S04]  /*31e0*/  USEL UR5, UR4, URZ, UP0 ;  /* 0x000000ff04057287 */ /* 0x000fc80008000000 */
[----:B------:R-:W-:Y:S02]  /*31f0*/  LOP3.LUT R12, R12, UR7, RZ, 0x3c, !PT ;  /* 0x000000070c0c7c12 */ /* 0x000fe4000f8e3cff */
[----:B--2---:R-:W-:-:S04]  /*3200*/  SHF.L.U32 R4, R10, 0x1f, RZ ;  /* 0x0000001f0a047819 */ /* 0x004fc800000006ff */
[----:B------:R-:W2:Y:S02]  /*3210*/  SYNCS.PHASECHK.TRANS64.TRYWAIT P1, [R0+URZ+0xe0], R4 ;  /* 0x0000e004000075a7 */ /* 0x000ea400080211ff */
[----:B--2---:R-:W-:Y:S05]  /*3220*/  @!P1 BRA `(.L_x_56) ;  /* 0x0000005c007c9947 */ /* 0x004fea0003800000 */
.L_x_178:
[C---:B--2---:R-:W-:Y:S01]  /*3230*/  LEA R4, R11.reuse, UR6, 0x4 ;  /* 0x000000060b047c11 */ /* 0x044fe2000f8e20ff */
[----:B------:R-:W-:Y:S01]  /*3240*/  VIADD R0, R0, 0xf0 ;  /* 0x000000f000007836 */ /* 0x000fe20000000000 */
[----:B------:R-:W-:Y:S01]  /*3250*/  SEL R8, R8, RZ, P0 ;  /* 0x000000ff08087207 */ /* 0x000fe20000000000 */
[----:B------:R-:W-:-:S03]  /*3260*/  VIADD R11, R11, 0x1 ;  /* 0x000000010b0b7836 */ /* 0x000fc60000000000 */
[----:B------:R-:W2:Y:S01]  /*3270*/  LDS.128 R4, [R4+0x170] ;  /* 0x0001700004047984 */ /* 0x000ea20000000c00 */
[----:B------:R-:W-:Y:S02]  /*3280*/  PRMT R0, RZ, 0x654, R0 ;  /* 0x00000654ff007816 */ /* 0x000fe40000000000 */
[C---:B------:R-:W-:Y:S01]  /*3290*/  ISETP.NE.AND P1, PT, R11.reuse, 0x2, PT ;  /* 0x000000020b00780c */ /* 0x040fe20003f25270 */
[----:B------:R-:W-:Y:S01]  /*32a0*/  @!PT LDS RZ, [RZ] ;  /* 0x00000000fffff984 */ /* 0x000fe20000000800 */
[----:B------:R-:W-:Y:S01]  /*32b0*/  @!PT LDS RZ, [RZ] ;  /* 0x00000000fffff984 */ /* 0x000fe20000000800 */
[----:B------:R-:W-:Y:S01]  /*32c0*/  @!PT LDS RZ, [RZ] ;  /* 0x00000000fffff984 */ /* 0x000fe20000000800 */
[----:B------:R-:W-:Y:S01]  /*32d0*/  @!PT LDS RZ, [RZ] ;  /* 0x00000000fffff984 */ /* 0x000fe20000000800 */
[----:B------:R3:W-:Y:S06]  /*32e0*/  MEMBAR.ALL.CTA ;  /* 0x0000000000007992 */ /* 0x0007ec0000008000 */
[----:B---3--:R-:W3:Y:S01]  /*32f0*/  FENCE.VIEW.ASYNC.S ;  /* 0x00000000000073c6 */ /* 0x008ee20000000000 */
[----:B------:R-:W-:Y:S01]  /*3300*/  SEL R11, R11, RZ, P1 ;  /* 0x000000ff0b0b7207 */ /* 0x000fe20000800000 */
[----:B---3--:R3:W-:Y:S01]  /*3310*/  SYNCS.ARRIVE.TRANS64.RED.A1T0 RZ, [R0+URZ], RZ ;  /* 0x000000ff00ff79a7 */ /* 0x0087e200081004ff */
[----:B--2---:R-:W-:-:S02]  /*3320*/  LOP3.LUT P3, RZ, R6, 0x1, RZ, 0xc0, !PT ;  /* 0x0000000106ff7812 */ /* 0x004fc4000786c0ff */
[----:B------:R-:W-:-:S04]  /*3330*/  SEL R4, RZ, 0x1, P1 ;  /* 0x00000001ff047807 */ /* 0x000fc80000800000 */
[----:B------:R-:W-:Y:S02]  /*3340*/  LOP3.LUT R10, R10, R4, RZ, 0x3c, !PT ;  /* 0x000000040a0a7212 */ /* 0x000fe400078e3cff */
[----:B---3--:R-:W-:-:S04]  /*3350*/  SEL R0, RZ, 0x1, P0 ;  /* 0x00000001ff007807 */ /* 0x008fc80000000000 */
[----:B------:R-:W-:Y:S01]  /*3360*/  LOP3.LUT R9, R9, R0, RZ, 0x3c, !PT ;  /* 0x0000000009097212 */ /* 0x000fe200078e3cff */
[----:B------:R-:W-:Y:S06]  /*3370*/  @P3 BRA `(.L_x_57) ;  /* 0xfffffffc002c3947 */ /* 0x000fec000383ffff */
[----:B------:R-:W-:Y:S01]  /*3380*/  ULEA UR4, UR5, UR6, 0x3 ;  /* 0x0000000605047291 */ /* 0x000fe2000f8e18ff */
[----:B------:R-:W-:-:S08]  /*3390*/  SHF.L.U32 R2, R12, 0x1f, RZ ;  /* 0x0000001f0c027819 */ /* 0x000fd000000006ff */
[----:B------:R-:W2:Y:S02]  /*33a0*/  SYNCS.PHASECHK.TRANS64 P0, [UR4+0xf0], R2 ;  /* 0x0000f002ff0075a7 */ /* 0x000ea40008001004 */
[----:B--2---:R-:W-:Y:S05]  /*33b0*/  @P0 BRA `(.L_x_58) ;  /* 0x0000000000080947 */ /* 0x004fea0003800000 */
[----:B------:R-:W2:Y:S02]  /*33c0*/  SYNCS.PHASECHK.TRANS64.TRYWAIT P0, [UR4+0xf0], R2 ;  /* 0x0000f002ff0075a7 */ /* 0x000ea40008001104 */
[----:B--2---:R-:W-:Y:S05]  /*33d0*/  @!P0 BRA `(.L_x_59) ;  /* 0x0000005c00248947 */ /* 0x004fea0003800000 */
.L_x_58:
[----:B------:R-:W-:-:S04]  /*33e0*/  UIADD3 UR7, UPT, UPT, UR5, 0x1, URZ ;  /* 0x0000000105077890 */ /* 0x000fc8000fffe0ff */
[----:B------:R-:W-:-:S04]  /*33f0*/  UISETP.NE.AND UP0, UPT, UR7, 0x2, UPT ;  /* 0x000000020700788c */ /* 0x000fc8000bf05270 */
[----:B------:R-:W-:Y:S02]  /*3400*/  USEL UR8, URZ, 0x1, UP0 ;  /* 0x00000001ff087887 */ /* 0x000fe40008000000 */
[----:B------:R-:W-:-:S04]  /*3410*/  USEL UR7, UR7, URZ, UP0 ;  /* 0x000000ff07077287 */ /* 0x000fc80008000000 */
[----:B------:R-:W-:Y:S01]  /*3420*/  ULEA UR7, UR7, UR6, 0x3 ;  /* 0x0000000607077291 */ /* 0x000fe2000f8e18ff */
[----:B--2---:R-:W-:-:S04]  /*3430*/  LOP3.LUT R2, R12, UR8, RZ, 0x3c, !PT ;  /* 0x000000080c027c12 */ /* 0x004fc8000f8e3cff */
[----:B------:R-:W-:-:S04]  /*3440*/  SHF.L.U32 R0, R2, 0x1f, RZ ;  /* 0x0000001f02007819 */ /* 0x000fc800000006ff */
[----:B------:R-:W2:Y:S02]  /*3450*/  SYNCS.PHASECHK.TRANS64 P0, [UR7+0xf0], R0 ;  /* 0x0000f000ff0075a7 */ /* 0x000ea40008001007 */
[----:B-12---:R-:W-:Y:S05]  /*3460*/  @P0 EXIT ;  /* 0x000000000000094d */ /* 0x006fea0003800000 */
[----:B------:R-:W-:Y:S02]  /*3470*/  SHF.L.U32 R2, R2, 0x1f, RZ ;  /* 0x0000001f02027819 */ /* 0x000fe400000006ff */
[----:B------:R-:W-:-:S07]  /*3480*/  MOV R0, UR7 ;  /* 0x0000000700007c02 */ /* 0x000fce0008000f00 */
.L_x_60:
[----:B-1----:R1:W2:Y:S02]  /*3490*/  SYNCS.PHASECHK.TRANS64.TRYWAIT P0, [R0+URZ+0xf0], R2 ;  /* 0x0000f002000075a7 */ /* 0x0022a400080011ff */
[----:B--2---:R-:W-:Y:S05]  /*34a0*/  @!P0 NANOSLEEP.SYNCS 0x989680 ;  /* 0x009896800000895d */ /* 0x004fea0003900000 */
[----:B------:R-:W2:Y:S02]  /*34b0*/  @!P0 SYNCS.PHASECHK.TRANS64 P0, [R0+URZ+0xf0], R2 ;  /* 0x0000f002000085a7 */ /* 0x000ea400080010ff */
[----:B--2---:R-:W-:Y:S05]  /*34c0*/  @P0 EXIT ;  /* 0x000000000000094d */ /* 0x004fea0003800000 */
[----:B------:R-:W-:Y:S05]  /*34d0*/  BRA `(.L_x_60) ;  /* 0xfffffffc00ec7947 */ /* 0x000fea000383ffff */
.L_x_53:
[----:B------:R-:W-:Y:S05]  /*34e0*/  BRA.U UP5, `(.L_x_61) ;  /* 0x0000001105dc7547 */ /* 0x000fea000b800000 */
[----:B------:R-:W2:Y:S01]  /*34f0*/  S2UR UR7, SR_CgaCtaId ;  /* 0x00000000000779c3 */ /* 0x000ea20000008800 */
[----:B------:R-:W-:Y:S01]  /*3500*/  UMOV UR4, 0x40 ;  /* 0x0000004000047882 */ /* 0x000fe20000000000 */
[----:B------:R-:W-:Y:S01]  /*3510*/  NOP ;  /* 0x0000000000007918 */ /* 0x000fe20000000000 */
[----:B------:R-:W-:Y:S01]  /*3520*/  UMOV UR6, 0x400 ;  /* 0x0000040000067882 */ /* 0x000fe20000000000 */
[----:B--2---:R-:W-:Y:S02]  /*3530*/  ULEA UR5, UR7, UR4, 0x18 ;  /* 0x0000000407057291 */ /* 0x004fe4000f8ec0ff */
[----:B------:R-:W-:-:S07]  /*3540*/  ULEA UR6, UR7, UR6, 0x18 ;  /* 0x0000000607067291 */ /* 0x000fce000f8ec0ff */
[----:B------:R-:W2:Y:S02]  /*3550*/  LDS.U8 R3, [UR5+0x1c] ;  /* 0x00001c05ff037984 */ /* 0x000ea40008000000 */
[----:B--2---:R-:W-:-:S13]  /*3560*/  ISETP.NE.AND P0, PT, R3, RZ, PT ;  /* 0x000000ff0300720c */ /* 0x004fda0003f05270 */
[----:B------:R-:W-:Y:S05]  /*3570*/  @P0 BRA `(.L_x_62) ;  /* 0x0000000400080947 */ /* 0x000fea0003800000 */
[----:B------:R-:W-:Y:S02]  /*3580*/  UISETP.NE.U32.AND UP1, UPT, UR46, 0x1, UPT ;  /* 0x000000012e00788c */ /* 0x000fe4000bf25070 */
[----:B------:R-:W-:-:S07]  /*3590*/  UIADD3 UR7, UPT, UPT, UR5, 0x8, URZ ;  /* 0x0000000805077890 */ /* 0x000fce000fffe0ff */
[----:B------:R-:W-:Y:S05]  /*35a0*/  BRA.U !UP1, `(.L_x_63) ;  /* 0x00000001099c7547 */ /* 0x000fea000b800000 */
[----:B------:R-:W-:Y:S01]  /*35b0*/  ELECT P0, URZ, PT ;  /* 0x0000000000ff782f */ /* 0x000fe20003800000 */
[----:B------:R-:W-:-:S12]  /*35c0*/  BSSY B0, `(.L_x_63) ;  /* 0x0000025000007945 */ /* 0x000fd80003800000 */
[----:B------:R-:W-:Y:S05]  /*35d0*/  @!P0 BRA `(.L_x_64) ;  /* 0x00000000008c8947 */ /* 0x000fea0003800000 */
[----:B------:R-:W-:-:S05]  /*35e0*/  UMOV UR4, 0x10 ;  /* 0x0000001000047882 */ /* 0x000fca0000000000 */
[----:B------:R-:W-:Y:S04]  /*35f0*/  DEPBAR.LE SB2, 0x36 ;  /* 0x0000ad800000791a */ /* 0x000fe80000000000 */
[----:B------:R-:W2:Y:S02]  /*3600*/  UTCATOMSWS.2CTA.FIND_AND_SET.ALIGN UP0, UR4, UR4 ;  /* 0x00000004000475e3 */ /* 0x000ea40008200800 */
[----:B--2---:R-:W-:Y:S01]  /*3610*/  MOV R10, UR4 ;  /* 0x00000004000a7c02 */ /* 0x004fe20008000f00 */
[----:B------:R-:W-:Y:S06]  /*3620*/  BRA.U UP0, `(.L_x_65) ;  /* 0x0000000100187547 */ /* 0x000fec000b800000 */
.L_x_66:
[----:B------:R-:W-:Y:S05]  /*3630*/  NANOSLEEP 0x64 ;  /* 0x000000640000795d */ /* 0x000fea0003800000 */
[----:B------:R-:W-:-:S05]  /*3640*/  UMOV UR4, 0x10 ;  /* 0x0000001000047882 */ /* 0x000fca0000000000 */
[----:B------:R-:W-:Y:S04]  /*3650*/  DEPBAR.LE SB2, 0x36 ;  /* 0x0000ad800000791a */ /* 0x000fe80000000000 */
[----:B------:R-:W2:Y:S02]  /*3660*/  UTCATOMSWS.2CTA.FIND_AND_SET.ALIGN UP0, UR4, UR4 ;  /* 0x00000004000475e3 */ /* 0x000ea40008200800 */
[----:B--2---:R-:W-:Y:S01]  /*3670*/  MOV R10, UR4 ;  /* 0x00000004000a7c02 */ /* 0x004fe20008000f00 */
[----:B------:R-:W-:Y:S05]  /*3680*/  BRA.U !UP0, `(.L_x_66) ;  /* 0xfffffffd08e87547 */ /* 0x000fea000b83ffff */
.L_x_65:
[----:B------:R-:W2:Y:S01]  /*3690*/  LDS R6, [UR5+0x10] ;  /* 0x00001005ff067984 */ /* 0x000ea20008000800 */
[----:B------:R-:W-:Y:S01]  /*36a0*/  IMAD.U32 R3, RZ, RZ, UR6 ;  /* 0x00000006ff037e24 */ /* 0x000fe2000f8e00ff */
[----:B------:R-:W-:-:S03]  /*36b0*/  MOV R4, UR45 ;  /* 0x0000002d00047c02 */ /* 0x000fc60008000f00 */
[----:B------:R-:W-:Y:S01]  /*36c0*/  VIADD R3, R3, 0x190 ;  /* 0x0000019003037836 */ /* 0x000fe20000000000 */
[----:B--2---:R-:W-:-:S04]  /*36d0*/  SHF.L.U32 R6, R6, 0x1f, RZ ;  /* 0x0000001f06067819 */ /* 0x004fc800000006ff */
[----:B------:R-:W2:Y:S02]  /*36e0*/  SYNCS.PHASECHK.TRANS64.TRYWAIT P0, [UR5+0x8], R6 ;  /* 0x00000806ff0075a7 */ /* 0x000ea40008001105 */
[----:B--2---:R-:W-:Y:S05]  /*36f0*/  @P0 BRA `(.L_x_67) ;  /* 0x0000000000080947 */ /* 0x004fea0003800000 */
[----:B------:R-:W2:Y:S02]  /*3700*/  SYNCS.PHASECHK.TRANS64.TRYWAIT P0, [UR5+0x8], R6 ;  /* 0x00000806ff0075a7 */ /* 0x000ea40008001105 */
[----:B--2---:R-:W-:Y:S05]  /*3710*/  @!P0 BRA `(.L_x_68) ;  /* 0x00000058006c8947 */ /* 0x004fea0003800000 */
.L_x_67:
[----:B------:R-:W-:Y:S01]  /*3720*/  PRMT R4, R4, 0x654, R3 ;  /* 0x0000065404047816 */ /* 0x000fe20000000003 */
[----:B------:R-:W-:Y:S01]  /*3730*/  HFMA2 R3, -RZ, RZ, 0, 5.9604644775390625e-08 ;  /* 0x00000001ff037431 */ /* 0x000fe200000001ff */
[----:B------:R-:W-:Y:S01]  /*3740*/  UPRMT UR4, UR45, 0x654, UR7 ;  /* 0x000006542d047896 */ /* 0x000fe20008000007 */
[----:B------:R-:W-:Y:S02]  /*3750*/  IMAD.MOV.U32 R8, RZ, RZ, 0xffff ;  /* 0x0000ffffff087424 */ /* 0x000fe400078e00ff */
[----:B--2---:R-:W-:Y:S02]  /*3760*/  IMAD.MOV.U32 R6, RZ, RZ, 0x4 ;  /* 0x00000004ff067424 */ /* 0x004fe400078e00ff */
[----:B------:R-:W-:Y:S01]  /*3770*/  IMAD.SHL.U32 R9, R10, 0x20, RZ ;  /* 0x000000200a097824 */ /* 0x000fe200078e00ff */
[----:B------:R-:W-:Y:S02]  /*3780*/  MOV R5, UR4 ;  /* 0x0000000400057c02 */ /* 0x000fe40008000f00 */
[-C--:B------:R-:W-:Y:S01]  /*3790*/  SHF.L.U32 R8, R8, R10.reuse, RZ ;  /* 0x0000000a08087219 */ /* 0x080fe200000006ff */
[----:B------:R2:W-:Y:S01]  /*37a0*/  SYNCS.ARRIVE.TRANS64.RED RZ, [UR4], R6 ;  /* 0x00000006ffff79a7 */ /* 0x0005e20008000404 */
[----:B------:R-:W-:Y:S01]  /*37b0*/  SHF.L.U32 R7, R3, R10, RZ ;  /* 0x0000000a03077219 */ /* 0x000fe200000006ff */
[----:B------:R2:W-:Y:S04]  /*37c0*/  STS [UR6+0x190], R9 ;  /* 0x00019009ff007988 */ /* 0x0005e80008000806 */
[----:B------:R2:W-:Y:S04]  /*37d0*/  STAS [R4.64], R10 ;  /* 0x0000000a04007dbd */ /* 0x0005e8000c0008ff */
[----:B------:R2:W-:Y:S04]  /*37e0*/  ATOMS.OR RZ, [UR5+0x14], R8 ;  /* 0x00001408ffff798c */ /* 0x0005e8000b000005 */
[----:B------:R2:W-:Y:S04]  /*37f0*/  ATOMS.OR RZ, [UR5+0x18], R7 ;  /* 0x00001807ffff798c */ /* 0x0005e8000b000005 */
[----:B------:R2:W-:Y:S02]  /*3800*/  ATOMS.XOR RZ, [UR5+0x10], R3 ;  /* 0x00001003ffff798c */ /* 0x0005e4000b800005 */
.L_x_64:
[----:B-1----:R-:W-:Y:S05]  /*3810*/  BSYNC B0 ;  /* 0x0000000000007941 */ /* 0x002fea0003800000 */
.L_x_63:
[----:B------:R-:W-:Y:S05]  /*3820*/  BRA.U UP1, `(.L_x_69) ;  /* 0x00000001016c7547 */ /* 0x000fea000b800000 */
[----:B------:R-:W-:-:S03]  /*3830*/  UMOV UR4, 0xffffffff ;  /* 0xffffffff00047882 */ /* 0x000fc60000000000 */
[----:B------:R-:W-:Y:S05]  /*3840*/  BRA.DIV UR4, `(.L_x_70) ;  /* 0x0000005a04387947 */ /* 0x000fea000b800000 */
[----:B------:R-:W-:-:S13]  /*3850*/  ELECT P0, URZ, PT ;  /* 0x0000000000ff782f */ /* 0x000fda0003800000 */
.L_x_182:
[----:B------:R-:W-:Y:S05]  /*3860*/  @!P0 BRA `(.L_x_69) ;  /* 0x00000000005c8947 */ /* 0x000fea0003800000 */
[----:B--2---:R-:W2:Y:S02]  /*3870*/  LDS R4, [UR5+0x10] ;  /* 0x00001005ff047984 */ /* 0x004ea40008000800 */
[----:B--2---:R-:W-:-:S04]  /*3880*/  SHF.L.U32 R4, R4, 0x1f, RZ ;  /* 0x0000001f04047819 */ /* 0x004fc800000006ff */
[----:B------:R-:W2:Y:S02]  /*3890*/  SYNCS.PHASECHK.TRANS64.TRYWAIT P0, [UR5+0x8], R4 ;  /* 0x00000804ff0075a7 */ /* 0x000ea40008001105 */
[----:B--2---:R-:W-:Y:S05]  /*38a0*/  @P0 BRA `(.L_x_71) ;  /* 0x0000000000080947 */ /* 0x004fea0003800000 */
[----:B------:R-:W2:Y:S02]  /*38b0*/  SYNCS.PHASECHK.TRANS64.TRYWAIT P0, [UR5+0x8], R4 ;  /* 0x00000804ff0075a7 */ /* 0x000ea40008001105 */
[----:B--2---:R-:W-:Y:S05]  /*38c0*/  @!P0 BRA `(.L_x_72) ;  /* 0x00000058003c8947 */ /* 0x004fea0003800000 */
.L_x_71:
[----:B------:R-:W3:Y:S01]  /*38d0*/  LDS R6, [UR6+0x190] ;  /* 0x00019006ff067984 */ /* 0x000ee20008000800 */
[----:B--2---:R-:W-:Y:S02]  /*38e0*/  HFMA2 R3, -RZ, RZ, 0, 5.9604644775390625e-08 ;  /* 0x00000001ff037431 */ /* 0x004fe400000001ff */
[----:B------:R-:W-:Y:S01]  /*38f0*/  IMAD.MOV.U32 R4, RZ, RZ, 0xffff ;  /* 0x0000ffffff047424 */ /* 0x000fe200078e00ff */
[----:B------:R-:W-:Y:S01]  /*3900*/  UPRMT UR4, UR45, 0x654, UR7 ;  /* 0x000006542d047896 */ /* 0x000fe20008000007 */
[----:B---3--:R-:W-:-:S03]  /*3910*/  IMAD.SHL.U32 R5, R6, 0x20, RZ ;  /* 0x0000002006057824 */ /* 0x008fc600078e00ff */
[-C--:B------:R-:W-:Y:S02]  /*3920*/  SHF.L.U32 R4, R4, R6.reuse, RZ ;  /* 0x0000000604047219 */ /* 0x080fe400000006ff */
[----:B------:R-:W-:Y:S01]  /*3930*/  SHF.L.U32 R6, R3, R6, RZ ;  /* 0x0000000603067219 */ /* 0x000fe200000006ff */
[----:B------:R3:W-:Y:S04]  /*3940*/  STS [UR6+0x190], R5 ;  /* 0x00019005ff007988 */ /* 0x0007e80008000806 */
[----:B------:R3:W-:Y:S04]  /*3950*/  ATOMS.OR RZ, [UR5+0x14], R4 ;  /* 0x00001404ffff798c */ /* 0x0007e8000b000005 */
[----:B------:R3:W-:Y:S01]  /*3960*/  ATOMS.OR RZ, [UR5+0x18], R6 ;  /* 0x00001806ffff798c */ /* 0x0007e2000b000005 */
[----:B------:R-:W-:Y:S03]  /*3970*/  SYNCS.ARRIVE.TRANS64.RED.A1T0 RZ, [UR4], RZ ;  /* 0x000000ffffff79a7 */ /* 0x000fe60008100404 */
[----:B------:R3:W-:Y:S01]  /*3980*/  ATOMS.XOR RZ, [UR5+0x10], R3 ;  /* 0x00001003ffff798c */ /* 0x0007e2000b800005 */
[----:B------:R-:W-:Y:S05]  /*3990*/  BRA `(.L_x_69) ;  /* 0x0000000000107947 */ /* 0x000fea0003800000 */
.L_x_62:
[----:B------:R-:W-:Y:S02]  /*39a0*/  MOV R3, 0xffffffff ;  /* 0xffffffff00037802 */ /* 0x000fe40000000f00 */
[----:B------:R-:W-:-:S03]  /*39b0*/  MOV R4, 0x39e0 ;  /* 0x000039e000047802 */ /* 0x000fc60000000f00 */
[----:B------:R2:W-:Y:S04]  /*39c0*/  STS [UR6+0x190], R3 ;  /* 0x00019003ff007988 */ /* 0x0005e80008000806 */
[----:B-12--5:R-:W-:Y:S05]  /*39d0*/  CALL.REL.NOINC `($__internal_1_$__cuda_sm10x_tcgen05_guardrail_trap_phase_invalid_during_alloc) ;  /* 0x0000006000107944 */ /* 0x026fea0003c00000 */
.L_x_69:
[----:B------:R-:W-:Y:S05]  /*39e0*/  WARPSYNC.ALL ;  /* 0x0000000000007948 */ /* 0x000fea0003800000 */
[----:B------:R-:W4:Y:S01]  /*39f0*/  S2UR UR4, SR_CgaCtaId ;  /* 0x00000000000479c3 */ /* 0x000f220000008800 */
[----:B------:R-:W-:Y:S01]  /*3a00*/  UMOV UR26, 0x400 ;  /* 0x00000400001a7882 */ /* 0x000fe20000000000 */
[----:B------:R-:W-:-:S06]  /*3a10*/  NOP ;  /* 0x0000000000007918 */ /* 0x000fcc0000000000 */
[----:B------:R-:W-:Y:S06]  /*3a20*/  BAR.ARV 0x6, 0xa0 ;  /* 0x0182800000007b1d */ /* 0x000fec0000002000 */
[----:B------:R-:W1:Y:S01]  /*3a30*/  LDCU UR6, c[0x0][0x38c] ;  /* 0x00007180ff0677ac */ /* 0x000e620008000800 */
[----:B------:R-:W-:Y:S01]  /*3a40*/  LOP3.LUT R0, R0, 0xffff, RZ, 0xc0, !PT ;  /* 0x0000ffff00007812 */ /* 0x000fe200078ec0ff */
[----:B--2---:R-:W-:Y:S01]  /*3a50*/  IMAD.MOV.U32 R9, RZ, RZ, 0x1 ;  /* 0x00000001ff097424 */ /* 0x004fe200078e00ff */
[----:B------:R-:W-:Y:S01]  /*3a60*/  LOP3.LUT R2, R2, 0xffff, RZ, 0xc0, !PT ;  /* 0x0000ffff02027812 */ /* 0x000fe200078ec0ff */
[----:B------:R-:W-:Y:S01]  /*3a70*/  IMAD.MOV.U32 R8, RZ, RZ, RZ ;  /* 0x000000ffff087224 */ /* 0x000fe200078e00ff */
[----:B------:R-:W-:Y:S01]  /*3a80*/  R2UR UR42, R0 ;  /* 0x00000000002a72ca */ /* 0x000fe200000e0000 */
[----:B------:R-:W-:Y:S01]  /*3a90*/  UMOV UR32, URZ ;  /* 0x000000ff00207c82 */ /* 0x000fe20008000000 */
[----:B------:R-:W-:Y:S01]  /*3aa0*/  R2UR UR28, R2 ;  /* 0x00000000021c72ca */ /* 0x000fe200000e0000 */
[----:B------:R-:W-:Y:S01]  /*3ab0*/  UMOV UR23, URZ ;  /* 0x000000ff00177c82 */ /* 0x000fe20008000000 */
[----:B------:R-:W-:Y:S01]  /*3ac0*/  UMOV UR22, URZ ;  /* 0x000000ff00167c82 */ /* 0x000fe20008000000 */
[----:B----4-:R-:W-:-:S02]  /*3ad0*/  ULEA UR26, UR4, UR26, 0x18 ;  /* 0x0000001a041a7291 */ /* 0x010fc4000f8ec0ff */
[----:B------:R-:W-:Y:S02]  /*3ae0*/  UISETP.NE.AND UP3, UPT, UR46, URZ, UPT ;  /* 0x000000ff2e00728c */ /* 0x000fe4000bf65270 */
[----:B------:R-:W-:Y:S02]  /*3af0*/  UIADD3 UR5, UPT, UPT, UR26, 0x8400, URZ ;  /* 0x000084001a057890 */ /* 0x000fe4000fffe0ff */
[----:B------:R-:W-:Y:S02]  /*3b00*/  UIADD3 UR4, UPT, UPT, UR26, 0x2c400, URZ ;  /* 0x0002c4001a047890 */ /* 0x000fe4000fffe0ff */
[----:B-1----:R-:W-:Y:S01]  /*3b10*/  UIADD3 UR6, UPT, UPT, UR6, 0x1f, URZ ;  /* 0x0000001f06067890 */ /* 0x002fe2000fffe0ff */
[----:B---3--:R-:W1:Y:S01]  /*3b20*/  LDS R3, [UR26+0x190] ;  /* 0x0001901aff037984 */ /* 0x008e620008000800 */
[----:B------:R-:W-:Y:S02]  /*3b30*/  USHF.R.U32.HI UR5, URZ, 0x4, UR5 ;  /* 0x00000004ff057899 */ /* 0x000fe40008011605 */
[----:B------:R-:W-:-:S02]  /*3b40*/  USHF.R.S32.HI UR33, URZ, 0x1f, UR6 ;  /* 0x0000001fff217899 */ /* 0x000fc40008011406 */
[----:B------:R-:W-:Y:S02]  /*3b50*/  USHF.R.U32.HI UR4, URZ, 0x4, UR4 ;  /* 0x00000004ff047899 */ /* 0x000fe40008011604 */
[----:B------:R-:W-:Y:S02]  /*3b60*/  ULEA.HI UR33, UR33, UR6, URZ, 0x5 ;  /* 0x0000000621217291 */ /* 0x000fe4000f8f28ff */
[----:B------:R-:W-:Y:S02]  /*3b70*/  ULOP3.LUT UR5, UR5, 0x3fff, URZ, 0xc0, !UPT ;  /* 0x00003fff05057892 */ /* 0x000fe4000f8ec0ff */
[----:B------:R-:W-:Y:S02]  /*3b80*/  USHF.R.S32.HI UR33, URZ, 0x5, UR33 ;  /* 0x00000005ff217899 */ /* 0x000fe40008011421 */
[----:B------:R-:W-:Y:S02]  /*3b90*/  ULOP3.LUT UR30, UR4, 0x3fff, URZ, 0xc0, !UPT ;  /* 0x00003fff041e7892 */ /* 0x000fe4000f8ec0ff */
[----:B------:R-:W-:Y:S01]  /*3ba0*/  UISETP.LT.AND UP0, UPT, UR33, 0x1, UPT ;  /* 0x000000012100788c */ /* 0x000fe2000bf01270 */
[----:B------:R-:W-:Y:S01]  /*3bb0*/  UMOV UR40, 0x0 ;  /* 0x0000000000287882 */ /* 0x000fe20000000000 */
[----:B------:R-:W-:Y:S01]  /*3bc0*/  UMOV UR41, 0x10100910 ;  /* 0x1010091000297882 */ /* 0x000fe20000000000 */
[----:B------:R-:W-:-:S02]  /*3bd0*/  ULOP3.LUT UR29, UR5, 0x10000, URZ, 0xfc, !UPT ;  /* 0x00010000051d7892 */ /* 0x000fc4000f8efcff */
[----:B------:R-:W-:Y:S02]  /*3be0*/  ULOP3.LUT UR30, UR30, 0x10000, URZ, 0xfc, !UPT ;  /* 0x000100001e1e7892 */ /* 0x000fe4000f8efcff */
[----:B------:R-:W-:Y:S01]  /*3bf0*/  USEL UR43, UR33, 0x1, !UP0 ;  /* 0x00000001212b7887 */ /* 0x000fe2000c000000 */
[----:B------:R-:W-:Y:S01]  /*3c00*/  UMOV UR38, 0x0 ;  /* 0x0000000000267882 */ /* 0x000fe20000000000 */
[----:B------:R-:W-:Y:S01]  /*3c10*/  UMOV UR39, 0x10100910 ;  /* 0x1010091000277882 */ /* 0x000fe20000000000 */
[----:B------:R-:W-:Y:S01]  /*3c20*/  UMOV UR36, 0x0 ;  /* 0x0000000000247882 */ /* 0x000fe20000000000 */
[----:B------:R-:W-:Y:S01]  /*3c30*/  UMOV UR37, 0x10100910 ;  /* 0x1010091000257882 */ /* 0x000fe20000000000 */
[----:B------:R-:W-:Y:S01]  /*3c40*/  UMOV UR34, 0x0 ;  /* 0x0000000000227882 */ /* 0x000fe20000000000 */
[----:B------:R-:W-:Y:S01]  /*3c50*/  UMOV UR35, 0x10100910 ;  /* 0x1010091000237882 */ /* 0x000fe20000000000 */
[----:B-1----:R-:W-:Y:S02]  /*3c60*/  R2UR UR44, R3 ;  /* 0x00000000032c72ca */ /* 0x002fe400000e0000 */
[----:B------:R-:W-:-:S13]  /*3c70*/  CS2R R2, SRZ ;  /* 0x0000000000027805 */ /* 0x000fda000001ff00 */
.L_x_80:
[C---:B------:R-:W-:Y:S02]  /*3c80*/  LEA R0, R8.reuse, UR26, 0x3 ;  /* 0x0000001a08007c11 */ /* 0x040fe4000f8e18ff */
[----:B------:R-:W-:Y:S02]  /*3c90*/  SHF.L.U32 R4, R3, 0x1f, RZ ;  /* 0x0000001f03047819 */ /* 0x000fe400000006ff */
[----:B------:R-:W-:Y:S02]  /*3ca0*/  LEA R5, R8, UR26, 0x4 ;  /* 0x0000001a08057c11 */ /* 0x000fe4000f8e20ff */
[----:B------:R-:W1:Y:S02]  /*3cb0*/  SYNCS.PHASECHK.TRANS64.TRYWAIT P0, [R0+URZ+0xe0], R4 ;  /* 0x0000e004000075a7 */ /* 0x000e6400080011ff */
[----:B-1-3--:R-:W-:Y:S05]  /*3cc0*/  @!P0 BRA `(.L_x_73) ;  /* 0x0000005400548947 */ /* 0x00afea0003800000 */
.L_x_183:
[----:B-1----:R-:W1:Y:S01]  /*3cd0*/  LDS.128 R4, [R5+0x170] ;  /* 0x0001700005047984 */ /* 0x002e620000000c00 */
[----:B------:R-:W-:Y:S02]  /*3ce0*/  VIADD R0, R0, 0xf0 ;  /* 0x000000f000007836 */ /* 0x000fe40000000000 */
[----:B------:R-:W-:Y:S01]  /*3cf0*/  VIADD R8, R8, 0x1 ;  /* 0x0000000108087836 */ /* 0x000fe20000000000 */
[----:B------:R-:W-:Y:S01]  /*3d00*/  @!PT LDS RZ, [RZ] ;  /* 0x00000000fffff984 */ /* 0x000fe20000000800 */
[----:B------:R-:W-:Y:S01]  /*3d10*/  @!PT LDS RZ, [RZ] ;  /* 0x00000000fffff984 */ /* 0x000fe20000000800 */
[----:B------:R-:W-:Y:S01]  /*3d20*/  @!PT LDS RZ, [RZ] ;  /* 0x00000000fffff984 */ /* 0x000fe20000000800 */
[----:B------:R-:W-:Y:S01]  /*3d30*/  @!PT LDS RZ, [RZ] ;  /* 0x00000000fffff984 */ /* 0x000fe20000000800 */
[----:B------:R2:W-:Y:S06]  /*3d40*/  MEMBAR.ALL.CTA ;  /* 0x0000000000007992 */ /* 0x0005ec0000008000 */
[----:B--2---:R-:W2:Y:S01]  /*3d50*/  FENCE.VIEW.ASYNC.S ;  /* 0x00000000000073c6 */ /* 0x004ea20000000000 */
[----:B------:R-:W-:-:S04]  /*3d60*/  PRMT R0, RZ, 0x654, R0 ;  /* 0x00000654ff007816 */ /* 0x000fc80000000000 */
[----:B--2---:R2:W-:Y:S01]  /*3d70*/  SYNCS.ARRIVE.TRANS64.RED.A1T0 RZ, [R0+URZ], RZ ;  /* 0x000000ff00ff79a7 */ /* 0x0045e200081004ff */
[----:B-1----:R-:W-:Y:S01]  /*3d80*/  LOP3.LUT P1, RZ, R6, 0x1, RZ, 0xc0, !PT ;  /* 0x0000000106ff7812 */ /* 0x002fe2000782c0ff */
[----:B--2---:R-:W-:-:S12]  /*3d90*/  BRA.U UP3, `(.L_x_74) ;  /* 0x0000000503087547 */ /* 0x004fd8000b800000 */
[----:B------:R-:W1:Y:S01]  /*3da0*/  LDCU UR4, c[0x0][0x38c] ;  /* 0x00007180ff0477ac */ /* 0x000e620008000800 */
[----:B------:R-:W-:Y:S02]  /*3db0*/  PLOP3.LUT P2, PT, PT, PT, PT, 0x80, 0x8 ;  /* 0x000000000008781c */ /* 0x000fe40003f4f070 */
[----:B------:R-:W-:Y:S01]  /*3dc0*/  SHF.L.U32 R4, R9, 0x1f, RZ ;  /* 0x0000001f09047819 */ /* 0x000fe200000006ff */
[----:B------:R-:W-:Y:S02]  /*3dd0*/  ULEA UR31, UR32, UR26, 0x3 ;  /* 0x0000001a201f7291 */ /* 0x000fe4000f8e18ff */
[----:B------:R-:W-:Y:S02]  /*3de0*/  ULEA UR11, UR32, UR44, 0x6 ;  /* 0x0000002c200b7291 */ /* 0x000fe4000f8e30ff */
[----:B-1----:R-:W-:-:S06]  /*3df0*/  UISETP.GE.AND UP0, UPT, UR4, 0x1, UPT ;  /* 0x000000010400788c */ /* 0x002fcc000bf06270 */
[----:B------:R-:W-:-:S05]  /*3e00*/  PLOP3.LUT P0, PT, PT, PT, UP0, 0x80, 0x8 ;  /* 0x000000000008781c */ /* 0x000fca0003f0f008 */
[----:B------:R-:W-:-:S08]  /*3e10*/  @UP0 ULEA UR4, UR23, UR26, 0x3 ;  /* 0x0000001a17040291 */ /* 0x000fd0000f8e18ff */
[----:B------:R-:W-:-:S04]  /*3e20*/  @P0 SHF.L.U32 R0, R2, 0x1f, RZ ;  /* 0x0000001f02000819 */ /* 0x000fc800000006ff */
[----:B------:R1:W2:Y:S01]  /*3e30*/  @P0 SYNCS.PHASECHK.TRANS64.TRYWAIT P2, [UR4], R0 ;  /* 0x00000000ff0005a7 */ /* 0x0002a20008041104 */
[----:B------:R-:W3:Y:S02]  /*3e40*/  SYNCS.PHASECHK.TRANS64.TRYWAIT P0, [UR31+0x120], R4 ;  /* 0x00012004ff0075a7 */ /* 0x000ee4000800111f */
[----:B-123--:R-:W-:Y:S05]  /*3e50*/  @!P0 BRA `(.L_x_75) ;  /* 0x0000005400048947 */ /* 0x00efea0003800000 */
.L_x_185:
[----:B------:R-:W-:Y:S01]  /*3e60*/  UMOV UR27, UR22 ;  /* 0x00000016001b7c82 */ /* 0x000fe20008000000 */
[----:B------:R-:W-:Y:S05]  /*3e70*/  BRA.U !UP0, `(.L_x_76) ;  /* 0x0000000108c07547 */ /* 0x000fea000b800000 */
[----:B------:R-:W-:Y:S02]  /*3e80*/  UIADD3 UR27, UPT, UPT, UR43, UR22, URZ ;  /* 0x000000162b1b7290 */ /* 0x000fe4000fffe0ff */
[----:B------:R-:W-:Y:S01]  /*3e90*/  UPLOP3.LUT UP2, UPT, UPT, UPT, UPT, 0x40, 0x4 ;  /* 0x000000000004789c */ /* 0x000fe20003f4e870 */
[----:B------:R-:W-:Y:S01]  /*3ea0*/  UMOV UR24, UR33 ;  /* 0x0000002100187c82 */ /* 0x000fe20008000000 */
[----:B------:R-:W-:-:S09]  /*3eb0*/  UMOV UR10, UR23 ;  /* 0x00000017000a7c82 */ /* 0x000fd20008000000 */
.L_x_79:
[----:B--2---:R-:W-:Y:S01]  /*3ec0*/  ULEA UR5, UR10, UR26, 0x3 ;  /* 0x0000001a0a057291 */ /* 0x004fe2000f8e18ff */
[----:B---3--:R-:W-:Y:S11]  /*3ed0*/  @P2 BRA `(.L_x_77) ;  /* 0x00000000000c2947 */ /* 0x008ff60003800000 */
[----:B-1----:R-:W-:Y:S04]  /*3ee0*/  SHF.L.U32 R4, R2, 0x1f, RZ ;  /* 0x0000001f02047819 */ /* 0x002fe800000006ff */
[----:B------:R-:W1:Y:S02]  /*3ef0*/  SYNCS.PHASECHK.TRANS64.TRYWAIT P0, [UR5], R4 ;  /* 0x00000004ff0075a7 */ /* 0x000e640008001105 */
[----:B-1----:R-:W-:Y:S05]  /*3f00*/  @!P0 BRA `(.L_x_78) ;  /* 0x0000005000f08947 */ /* 0x002fea0003800000 */
.L_x_77:
[----:B------:R-:W-:Y:S01]  /*3f10*/  UISETP.NE.AND UP0, UPT, UR24, 0x1, UPT ;  /* 0x000000011800788c */ /* 0x000fe2000bf05270 */
[----:B------:R-:W-:Y:S01]  /*3f20*/  PLOP3.LUT P2, PT, PT, PT, PT, 0x80, 0x8 ;  /* 0x000000000008781c */ /* 0x000fe20003f4f070 */
[----:B------:R-:W-:Y:S02]  /*3f30*/  UIADD3 UR4, UPT, UPT, UR10, 0x1, URZ ;  /* 0x000000010a047890 */ /* 0x000fe4000fffe0ff */
[----:B------:R-:W-:Y:S02]  /*3f40*/  UIADD3 UR25, UPT, UPT, UR5, 0x48, URZ ;  /* 0x0000004805197890 */ /* 0x000fe4000fffe0ff */
[----:B------:R-:W-:Y:S01]  /*3f50*/  UISETP.NE.AND UP1, UPT, UR4, 0x9, UPT ;  /* 0x000000090400788c */ /* 0x000fe2000bf25270 */
[----:B------:R-:W-:Y:S01]  /*3f60*/  PLOP3.LUT P0, PT, PT, PT, UP0, 0x80, 0x8 ;  /* 0x000000000008781c */ /* 0x000fe20003f0f008 */
[----:B------:R-:W-:Y:S02]  /*3f70*/  UIADD3 UR22, UPT, UPT, UR22, 0x1, URZ ;  /* 0x0000000116167890 */ /* 0x000fe4000fffe0ff */
[----:B------:R-:W-:Y:S02]  /*3f80*/  USEL UR6, URZ, 0x1, UP1 ;  /* 0x00000001ff067887 */ /* 0x000fe40008800000 */
[----:B------:R-:W-:Y:S02]  /*3f90*/  USEL UR23, UR4, URZ, UP1 ;  /* 0x000000ff04177287 */ /* 0x000fe40008800000 */
[----:B------:R-:W-:Y:S02]  /*3fa0*/  UIADD3 UR24, UPT, UPT, UR24, -0x1, URZ ;  /* 0xffffffff18187890 */ /* 0x000fe4000fffe0ff */
[----:B------:R-:W-:Y:S01]  /*3fb0*/  @UP0 ULEA UR4, UR23, UR26, 0x3 ;  /* 0x0000001a17040291 */ /* 0x000fe2000f8e18ff */
[----:B------:R-:W-:Y:S01]  /*3fc0*/  LOP3.LUT R2, R2, UR6, RZ, 0x3c, !PT ;  /* 0x0000000602027c12 */ /* 0x000fe2000f8e3cff */
[----:B------:R-:W-:Y:S02]  /*3fd0*/  ULEA UR6, UR10, UR30, 0x8 ;  /* 0x0000001e0a067291 */ /* 0x000fe4000f8e40ff */
[----:B------:R-:W-:Y:S01]  /*3fe0*/  UISETP.NE.AND UP0, UPT, UR22, UR27, UPT ;  /* 0x0000001b1600728c */ /* 0x000fe2000bf05270 */
[----:B-1----:R-:W-:Y:S01]  /*3ff0*/  @P0 SHF.L.U32 R0, R2, 0x1f, RZ ;  /* 0x0000001f02000819 */ /* 0x002fe200000006ff */
[----:B------:R-:W-:Y:S02]  /*4000*/  UIADD3 UR20, UPT, UPT, UR6, 0x2, URZ ;  /* 0x0000000206147890 */ /* 0x000fe4000fffe0ff */
[----:B------:R-:W-:Y:S01]  /*4010*/  UIADD3 UR16, UPT, UPT, UR6, 0x4, URZ ;  /* 0x0000000406107890 */ /* 0x000fe2000fffe0ff */
[----:B------:R2:W3:Y:S01]  /*4020*/  @P0 SYNCS.PHASECHK.TRANS64.TRYWAIT P2, [UR4], R0 ;  /* 0x00000000ff0005a7 */ /* 0x0004e20008041104 */
[----:B------:R-:W-:Y:S02]  /*4030*/  ULEA UR4, UR10, UR29, 0xa ;  /* 0x0000001d0a047291 */ /* 0x000fe4000f8e50ff */
[----:B------:R-:W-:Y:S02]  /*4040*/  UIADD3 UR12, UPT, UPT, UR6, 0x6, URZ ;  /* 0x00000006060c7890 */ /* 0x000fe4000fffe0ff */
[----:B------:R-:W-:Y:S02]  /*4050*/  UIADD3 UR18, UPT, UPT, UR4, 0x2, URZ ;  /* 0x0000000204127890 */ /* 0x000fe4000fffe0ff */
[----:B------:R-:W-:Y:S02]  /*4060*/  UIADD3 UR14, UPT, UPT, UR4, 0x4, URZ ;  /* 0x00000004040e7890 */ /* 0x000fe4000fffe0ff */
[----:B------:R-:W-:Y:S01]  /*4070*/  UIADD3 UR8, UPT, UPT, UR4, 0x6, URZ ;  /* 0x0000000604087890 */ /* 0x000fe2000fffe0ff */
[----:B------:R-:W-:Y:S01]  /*4080*/  UMOV UR7, 0x40004040 ;  /* 0x4000404000077882 */ /* 0x000fe20000000000 */
[----:B------:R-:W-:Y:S01]  /*4090*/  UMOV UR5, 0x40004040 ;  /* 0x4000404000057882 */ /* 0x000fe20000000000 */
[----:B------:R-:W-:Y:S01]  /*40a0*/  UMOV UR21, 0x40004040 ;  /* 0x4000404000157882 */ /* 0x000fe20000000000 */
[----:B------:R2:W-:Y:S01]  /*40b0*/  UTCHMMA.2CTA gdesc[UR4], gdesc[UR6], tmem[UR11], tmem[UR40], idesc[UR41], UP2 ;  /* 0x00ff2806040075ea */ /* 0x0005e2000920000b */
[----:B------:R-:W-:Y:S01]  /*40c0*/  UPLOP3.LUT UP2, UPT, UPT, UPT, UPT, 0x80, 0x8 ;  /* 0x000000000008789c */ /* 0x000fe20003f4f070 */
[----:B------:R-:W-:Y:S01]  /*40d0*/  UMOV UR19, 0x40004040 ;  /* 0x4000404000137882 */ /* 0x000fe20000000000 */
[----:B------:R-:W-:Y:S01]  /*40e0*/  UMOV UR17, 0x40004040 ;  /* 0x4000404000117882 */ /* 0x000fe20000000000 */
[----:B------:R2:W-:Y:S01]  /*40f0*/  UTCHMMA.2CTA gdesc[UR18], gdesc[UR20], tmem[UR11], tmem[UR38], idesc[UR39], UPT ;  /* 0x00ff2614120075ea */ /* 0x0005e2000ba0000b */
[----:B------:R-:W-:Y:S01]  /*4100*/  UMOV UR15, 0x40004040 ;  /* 0x40004040000f7882 */ /* 0x000fe20000000000 */
[----:B------:R-:W-:Y:S01]  /*4110*/  UMOV UR13, 0x40004040 ;  /* 0x40004040000d7882 */ /* 0x000fe20000000000 */
[----:B------:R-:W-:Y:S01]  /*4120*/  UMOV UR9, 0x40004040 ;  /* 0x4000404000097882 */ /* 0x000fe20000000000 */
[----:B------:R2:W-:Y:S01]  /*4130*/  UTCHMMA.2CTA gdesc[UR14], gdesc[UR16], tmem[UR11], tmem[UR36], idesc[UR37], UPT ;  /* 0x00ff24100e0075ea */ /* 0x0005e2000ba0000b */
[----:B------:R2:W-:Y:S01]  /*4140*/  UTCHMMA.2CTA gdesc[UR8], gdesc[UR12], tmem[UR11], tmem[UR34], idesc[UR35], UPT ;  /* 0x00ff220c080075ea */ /* 0x0005e2000ba0000b */
[----:B------:R2:W-:Y:S01]  /*4150*/  UTCBAR.2CTA.MULTICAST [UR25], URZ, UR28 ;  /* 0x000000ff190073e9 */ /* 0x0005e2000820081c */
[----:B------:R-:W-:Y:S01]  /*4160*/  UMOV UR10, UR23 ;  /* 0x00000017000a7c82 */ /* 0x000fe20008000000 */
[----:B------:R-:W-:Y:S05]  /*4170*/  BRA.U UP0, `(.L_x_79) ;  /* 0xfffffffd00507547 */ /* 0x000fea000b83ffff */
.L_x_76:
[----:B--2---:R-:W-:Y:S01]  /*4180*/  UIADD3 UR4, UPT, UPT, UR31, 0x100, URZ ;  /* 0x000001001f047890 */ /* 0x004fe2000fffe0ff */
[----:B------:R-:W-:-:S08]  /*4190*/  UMOV UR22, UR27 ;  /* 0x0000001b00167c82 */ /* 0x000fd00008000000 */
[----:B------:R2:W-:Y:S01]  /*41a0*/  UTCBAR.2CTA.MULTICAST [UR4], URZ, UR42 ;  /* 0x000000ff040073e9 */ /* 0x0005e2000820082a */
[----:B------:R-:W-:Y:S02]  /*41b0*/  NOP ;  /* 0x0000000000007918 */ /* 0x000fe40000000000 */
.L_x_74:
[----:B--2---:R-:W-:Y:S01]  /*41c0*/  UIADD3 UR4, UPT, UPT, UR32, 0x1, URZ ;  /* 0x0000000120047890 */ /* 0x004fe2000fffe0ff */
[----:B------:R-:W-:-:S03]  /*41d0*/  ISETP.NE.AND P0, PT, R8, 0x2, PT ;  /* 0x000000020800780c */ /* 0x000fc60003f05270 */
[----:B------:R-:W-:Y:S01]  /*41e0*/  UISETP.NE.AND UP0, UPT, UR4, 0x4, UPT ;  /* 0x000000040400788c */ /* 0x000fe2000bf05270 */
[----:B-1----:R-:W-:Y:S02]  /*41f0*/  SEL R0, RZ, 0x1, P0 ;  /* 0x00000001ff007807 */ /* 0x002fe40000000000 */
[----:B------:R-:W-:Y:S01]  /*4200*/  SEL R8, R8, RZ, P0 ;  /* 0x000000ff08087207 */ /* 0x000fe20000000000 */
[----:B------:R-:W-:Y:S01]  /*4210*/  USEL UR5, URZ, 0x1, UP0 ;  /* 0x00000001ff057887 */ /* 0x000fe20008000000 */
[----:B------:R-:W-:Y:S01]  /*4220*/  LOP3.LUT R3, R3, R0, RZ, 0x3c, !PT ;  /* 0x0000000003037212 */ /* 0x000fe200078e3cff */
[----:B------:R-:W-:-:S04]  /*4230*/  USEL UR32, UR4, URZ, UP0 ;  /* 0x000000ff04207287 */ /* 0x000fc80008000000 */
[----:B------:R-:W-:Y:S01]  /*4240*/  LOP3.LUT R9, R9, UR5, RZ, 0x3c, !PT ;  /* 0x0000000509097c12 */ /* 0x000fe2000f8e3cff */
[----:B------:R-:W-:Y:S07]  /*4250*/  @P1 BRA `(.L_x_80) ;  /* 0xfffffff800881947 */ /* 0x000fee000383ffff */
[----:B------:R-:W1:Y:S01]  /*4260*/  S2UR UR8, SR_CgaCtaId ;  /* 0x00000000000879c3 */ /* 0x000e620000008800 */
[----:B------:R-:W-:Y:S01]  /*4270*/  ELECT P0, URZ, PT ;  /* 0x0000000000ff782f */ /* 0x000fe20003800000 */
[----:B------:R-:W-:Y:S01]  /*4280*/  HFMA2 R0, -RZ, RZ, 0, 5.9604644775390625e-08 ;  /* 0x00000001ff007431 */ /* 0x000fe200000001ff */
[----:B------:R-:W-:-:S05]  /*4290*/  UMOV UR4, 0x40 ;  /* 0x0000004000047882 */ /* 0x000fca0000000000 */
[----:B------:R-:W-:Y:S01]  /*42a0*/  UVIRTCOUNT.DEALLOC.SMPOOL 0x80 ;  /* 0x000000800000784c */ /* 0x000fe20000000000 */
[----:B------:R-:W-:Y:S02]  /*42b0*/  UISETP.NE.AND UP1, UPT, UR46, URZ, UPT ;  /* 0x000000ff2e00728c */ /* 0x000fe4000bf25270 */
[----:B-1----:R-:W-:-:S09]  /*42c0*/  ULEA UR8, UR8, UR4, 0x18 ;  /* 0x0000000408087291 */ /* 0x002fd2000f8ec0ff */
[----:B------:R1:W-:Y:S01]  /*42d0*/  @P0 STS.U8 [UR8+0x1c], R0 ;  /* 0x00001c00ff000988 */ /* 0x0003e20008000008 */
[----:B------:R-:W-:Y:S05]  /*42e0*/  BRA.U UP1, `(.L_x_81) ;  /* 0x0000000101a07547 */ /* 0x000fea000b800000 */
[----:B------:R-:W-:Y:S01]  /*42f0*/  UIADD3 UR7, UPT, UPT, UR26, 0x120, URZ ;  /* 0x000001201a077890 */ /* 0x000fe2000fffe0ff */
[----:B------:R-:W-:-:S03]  /*4300*/  SHF.L.U32 R2, R9, 0x1f, RZ ;  /* 0x0000001f09027819 */ /* 0x000fc600000006ff */
[----:B------:R-:W-:-:S09]  /*4310*/  ULEA UR4, UR32, UR7, 0x3 ;  /* 0x0000000720047291 */ /* 0x000fd2000f8e18ff */
[----:B------:R-:W2:Y:S02]  /*4320*/  SYNCS.PHASECHK.TRANS64.TRYWAIT P0, [UR4], R2 ;  /* 0x00000002ff0075a7 */ /* 0x000ea40008001104 */
[----:B--2---:R-:W-:Y:S05]  /*4330*/  @!P0 BRA `(.L_x_82) ;  /* 0x0000004c00fc8947 */ /* 0x004fea0003800000 */
.L_x_188:
        /* <DEDUP_REMOVED lines=9> */
.L_x_190:
        /* <DEDUP_REMOVED lines=9> */
.L_x_192:
[----:B------:R-:W-:-:S04]  /*4460*/  UIADD3 UR4, UPT, UPT, UR4, 0x1, URZ ;  /* 0x0000000104047890 */ /* 0x000fc8000fffe0ff */
[----:B------:R-:W-:-:S04]  /*4470*/  UISETP.NE.AND UP0, UPT, UR4, 0x4, UPT ;  /* 0x000000040400788c */ /* 0x000fc8000bf05270 */
[----:B------:R-:W-:Y:S02]  /*4480*/  USEL UR5, URZ, 0x1, UP0 ;  /* 0x00000001ff057887 */ /* 0x000fe40008000000 */
[----:B------:R-:W-:-:S04]  /*4490*/  USEL UR4, UR4, URZ, UP0 ;  /* 0x000000ff04047287 */ /* 0x000fc80008000000 */
[----:B------:R-:W-:Y:S01]  /*44a0*/  ULEA UR4, UR4, UR7, 0x3 ;  /* 0x0000000704047291 */ /* 0x000fe2000f8e18ff */
[----:B------:R-:W-:-:S04]  /*44b0*/  LOP3.LUT R2, R2, UR5, RZ, 0x3c, !PT ;  /* 0x0000000502027c12 */ /* 0x000fc8000f8e3cff */
[----:B------:R-:W-:Y:S01]  /*44c0*/  SHF.L.U32 R2, R2, 0x1f, RZ ;  /* 0x0000001f02027819 */ /* 0x000fe200000006ff */
[----:B-1----:R-:W-:-:S04]  /*44d0*/  IMAD.U32 R0, RZ, RZ, UR4 ;  /* 0x00000004ff007e24 */ /* 0x002fc8000f8e00ff */
[----:B------:R1:W2:Y:S03]  /*44e0*/  SYNCS.PHASECHK.TRANS64.TRYWAIT P0, [R0+URZ], R2 ;  /* 0x00000002000075a7 */ /* 0x0002a600080011ff */
[----:B--2---:R-:W-:Y:S05]  /*44f0*/  @!P0 NANOSLEEP.SYNCS 0x989680 ;  /* 0x009896800000895d */ /* 0x004fea0003900000 */
[----:B------:R-:W2:Y:S02]  /*4500*/  @!P0 SYNCS.PHASECHK.TRANS64 P0, [R0+URZ], R2 ;  /* 0x00000002000085a7 */ /* 0x000ea400080010ff */
[----:B--2---:R-:W-:Y:S05]  /*4510*/  @P0 BRA `(.L_x_85) ;  /* 0x0000000000200947 */ /* 0x004fea0003800000 */
.L_x_86:
[----:B--2---:R2:W4:Y:S02]  /*4520*/  SYNCS.PHASECHK.TRANS64.TRYWAIT P0, [R0+URZ], R2 ;  /* 0x00000002000075a7 */ /* 0x00452400080011ff */
[----:B----4-:R-:W-:Y:S05]  /*4530*/  @!P0 NANOSLEEP.SYNCS 0x989680 ;  /* 0x009896800000895d */ /* 0x010fea0003900000 */
[----:B------:R-:W4:Y:S02]  /*4540*/  @!P0 SYNCS.PHASECHK.TRANS64 P0, [R0+URZ], R2 ;  /* 0x00000002000085a7 */ /* 0x000f2400080010ff */
[----:B----4-:R-:W-:Y:S05]  /*4550*/  @!P0 BRA `(.L_x_86) ;  /* 0xfffffffc00f08947 */ /* 0x010fea000383ffff */
[----:B------:R-:W-:Y:S05]  /*4560*/  BRA `(.L_x_85) ;  /* 0x00000000000c7947 */ /* 0x000fea0003800000 */
.L_x_81:
[----:B------:R-:W-:-:S04]  /*4570*/  UIADD3 UR4, UPT, UPT, UR26, 0x160, URZ ;  /* 0x000001601a047890 */ /* 0x000fc8000fffe0ff */
[----:B------:R-:W-:-:S09]  /*4580*/  UPRMT UR4, UR45, 0x654, UR4 ;  /* 0x000006542d047896 */ /* 0x000fd20008000004 */
[----:B------:R-:W-:Y:S03]  /*4590*/  SYNCS.ARRIVE.TRANS64.RED.A1T0 RZ, [UR4], RZ ;  /* 0x000000ffffff79a7 */ /* 0x000fe60008100404 */
.L_x_85:
[----:B-12---:R-:W-:Y:S01]  /*45a0*/  SHF.L.U32 R2, RZ, 0x1f, RZ ;  /* 0x0000001fff027819 */ /* 0x006fe200000006ff */
[----:B------:R-:W-:Y:S01]  /*45b0*/  UIADD3 UR4, UPT, UPT, UR26, 0x160, URZ ;  /* 0x000001601a047890 */ /* 0x000fe2000fffe0ff */
[----:B------:R-:W-:Y:S02]  /*45c0*/  PLOP3.LUT P0, PT, PT, PT, UP1, 0x80, 0x8 ;  /* 0x000000000008781c */ /* 0x000fe40003f0f018 */
[----:B------:R-:W1:Y:S02]  /*45d0*/  SYNCS.PHASECHK.TRANS64.TRYWAIT P1, [UR26+0x160], R2 ;  /* 0x00016002ff0075a7 */ /* 0x000e64000802111a */
[----:B-1----:R-:W-:Y:S09]  /*45e0*/  @!P1 BRA `(.L_x_87) ;  /* 0x0000004c00989947 */ /* 0x002ff20003800000 */
.L_x_194:
[----:B------:R-:W-:Y:S01]  /*45f0*/  @!UP1 UPRMT UR4, UR45, 0x654, UR4 ;  /* 0x000006542d049896 */ /* 0x000fe20008000004 */
[----:B------:R-:W-:Y:S01]  /*4600*/  UMOV UR5, 0xffff ;  /* 0x0000ffff00057882 */ /* 0x000fe20000000000 */
[----:B------:R-:W-:-:S07]  /*4610*/  UMOV UR6, 0x1 ;  /* 0x0000000100067882 */ /* 0x000fce0000000000 */
[----:B------:R-:W-:Y:S01]  /*4620*/  @!P0 SYNCS.ARRIVE.TRANS64.RED.A1T0 RZ, [UR4], RZ ;  /* 0x000000ffffff89a7 */ /* 0x000fe20008100404 */
[----:B------:R-:W-:Y:S01]  /*4630*/  NOP ;  /* 0x0000000000007918 */ /* 0x000fe20000000000 */
[----:B-1----:R-:W1:Y:S01]  /*4640*/  LDS R0, [UR8+0x14] ;  /* 0x00001408ff007984 */ /* 0x002e620008000800 */
[----:B------:R-:W-:-:S04]  /*4650*/  ULOP3.LUT UR4, UR44, 0xffff, URZ, 0xc0, !UPT ;  /* 0x0000ffff2c047892 */ /* 0x000fc8000f8ec0ff */
[----:B------:R-:W-:-:S04]  /*4660*/  USHF.R.U32.HI UR4, URZ, 0x5, UR4 ;  /* 0x00000005ff047899 */ /* 0x000fc80008011604 */
[----:B------:R-:W-:Y:S02]  /*4670*/  USHF.L.U32 UR5, UR5, UR4, URZ ;  /* 0x0000000405057299 */ /* 0x000fe400080006ff */
[----:B------:R-:W-:-:S04]  /*4680*/  USHF.L.U32 UR4, UR6, UR4, URZ ;  /* 0x0000000406047299 */ /* 0x000fc800080006ff */
[----:B-1----:R-:W-:-:S04]  /*4690*/  LOP3.LUT R0, R0, UR5, RZ, 0xc0, !PT ;  /* 0x0000000500007c12 */ /* 0x002fc8000f8ec0ff */
[----:B------:R-:W-:-:S13]  /*46a0*/  ISETP.NE.AND P0, PT, R0, UR5, PT ;  /* 0x0000000500007c0c */ /* 0x000fda000bf05270 */
[----:B------:R-:W-:Y:S05]  /*46b0*/  @P0 BRA `(.L_x_88) ;  /* 0x0000000000580947 */ /* 0x000fea0003800000 */
[----:B------:R-:W1:Y:S02]  /*46c0*/  LDS R0, [UR8+0x18] ;  /* 0x00001808ff007984 */ /* 0x000e640008000800 */
[----:B-1----:R-:W-:-:S04]  /*46d0*/  LOP3.LUT R0, R0, UR4, RZ, 0xc0, !PT ;  /* 0x0000000400007c12 */ /* 0x002fc8000f8ec0ff */
[----:B------:R-:W-:-:S13]  /*46e0*/  ISETP.NE.AND P0, PT, R0, UR4, PT ;  /* 0x0000000400007c0c */ /* 0x000fda000bf05270 */
[----:B------:R-:W-:Y:S05]  /*46f0*/  @P0 BRA `(.L_x_89) ;  /* 0x00000000003c0947 */ /* 0x000fea0003800000 */
[----:B------:R-:W1:Y:S01]  /*4700*/  S2R R2, SR_LANEID ;  /* 0x0000000000027919 */ /* 0x000e620000000000 */
[----:B------:R-:W-:-:S06]  /*4710*/  ULOP3.LUT UR5, URZ, UR5, URZ, 0x33, !UPT ;  /* 0x00000005ff057292 */ /* 0x000fcc000f8e33ff */
[----:B------:R-:W-:-:S04]  /*4720*/  IMAD.U32 R0, RZ, RZ, UR5 ;  /* 0x00000005ff007e24 */ /* 0x000fc8000f8e00ff */
[----:B------:R2:W4:Y:S02]  /*4730*/  REDUX UR7, R0 ;  /* 0x00000000000773c4 */ /* 0x0005240000000000 */
[----:B------:R1:W-:Y:S01]  /*4740*/  UTCATOMSWS.AND URZ, UR5 ;  /* 0x0000000500ff79e3 */ /* 0x0003e20008000000 */
[----:B--2---:R-:W-:Y:S01]  /*4750*/  LOP3.LUT R0, RZ, UR4, RZ, 0x33, !PT ;  /* 0x00000004ff007c12 */ /* 0x004fe2000f8e33ff */
[----:B------:R-:W-:Y:S02]  /*4760*/  VOTEU.ANY UR4, UPT, PT ;  /* 0x0000000000047886 */ /* 0x000fe400038e0100 */
[----:B------:R-:W-:Y:S02]  /*4770*/  UFLO.U32 UR4, UR4 ;  /* 0x00000004000472bd */ /* 0x000fe400080e0000 */
[----:B------:R-:W2:Y:S04]  /*4780*/  REDUX UR6, R0 ;  /* 0x00000000000673c4 */ /* 0x000ea80000000000 */
[----:B-1----:R-:W-:-:S02]  /*4790*/  ISETP.EQ.U32.AND P0, PT, R2, UR4, PT ;  /* 0x0000000402007c0c */ /* 0x002fc4000bf02070 */
[----:B----4-:R-:W-:-:S11]  /*47a0*/  MOV R2, UR7 ;  /* 0x0000000700027c02 */ /* 0x010fd60008000f00 */
[----:B------:R1:W-:Y:S01]  /*47b0*/  @P0 ATOMS.AND RZ, [UR8+0x14], R2 ;  /* 0x00001402ffff098c */ /* 0x0003e2000a800008 */
[----:B--2---:R-:W-:-:S05]  /*47c0*/  IMAD.U32 R0, RZ, RZ, UR6 ;  /* 0x00000006ff007e24 */ /* 0x004fca000f8e00ff */
[----:B------:R1:W-:Y:S01]  /*47d0*/  @P0 ATOMS.AND RZ, [UR8+0x18], R0 ;  /* 0x00001800ffff098c */ /* 0x0003e2000a800008 */
[----:B------:R-:W-:Y:S05]  /*47e0*/  BRA `(.L_x_90) ;  /* 0x0000000000147947 */ /* 0x000fea0003800000 */
.L_x_89:
[----:B------:R-:W-:Y:S02]  /*47f0*/  MOV R2, 0x4810 ;  /* 0x0000481000027802 */ /* 0x000fe40000000f00 */
[----:B---3-5:R-:W-:Y:S05]  /*4800*/  CALL.REL.NOINC `($__internal_0_$__cuda_sm10x_tcgen05_guardrail_trap_col_being_dealloced_not_returned_by_alloc) ;  /* 0x0000005000787944 */ /* 0x028fea0003c00000 */
[----:B------:R-:W-:Y:S05]  /*4810*/  BRA `(.L_x_90) ;  /* 0x0000000000087947 */ /* 0x000fea0003800000 */
.L_x_88:
[----:B------:R-:W-:Y:S02]  /*4820*/  MOV R2, 0x4840 ;  /* 0x0000484000027802 */ /* 0x000fe40000000f00 */
[----:B---3-5:R-:W-:Y:S05]  /*4830*/  CALL.REL.NOINC `($__internal_2_$__cuda_sm10x_tcgen05_guardrail_trap_unallocated_columns_being_dealloced) ;  /* 0x0000005000847944 */ /* 0x028fea0003c00000 */
.L_x_90:
[----:B------:R-:W-:Y:S01]  /*4840*/  NOP ;  /* 0x0000000000007918 */ /* 0x000fe20000000000 */
[----:B------:R-:W-:Y:S05]  /*4850*/  EXIT ;  /* 0x000000000000794d */ /* 0x000fea0003800000 */
.L_x_61:
[----:B------:R-:W-:-:S09]  /*4860*/  UISETP.NE.OR UP0, UPT, UR20, 0x3, !UP4 ;  /* 0x000000031400788c */ /* 0x000fd2000e705670 */
[----:B------:R-:W-:Y:S05]  /*4870*/  BRA.U UP0, `(.L_x_91) ;  /* 0x0000001100847547 */ /* 0x000fea000b800000 */
[----:B------:R-:W2:Y:S01]  /*4880*/  LDCU.64 UR4, c[0x0][0x888] ;  /* 0x00011100ff0477ac */ /* 0x000ea20008000a00 */
[----:B------:R-:W3:Y:S01]  /*4890*/  S2UR UR10, SR_CgaCtaId ;  /* 0x00000000000a79c3 */ /* 0x000ee20000008800 */
[----:B------:R-:W-:Y:S02]  /*48a0*/  HFMA2 R9, -RZ, RZ, 0, 0 ;  /* 0x00000000ff097431 */ /* 0x000fe400000001ff */
[----:B------:R-:W-:Y:S01]  /*48b0*/  IMAD.MOV.U32 R11, RZ, RZ, 0x1 ;  /* 0x00000001ff0b7424 */ /* 0x000fe200078e00ff */
[----:B------:R-:W4:Y:S01]  /*48c0*/  LDCU UR38, c[0x0][0x370] ;  /* 0x00006e00ff2677ac */ /* 0x000f220008000800 */
[----:B------:R-:W-:Y:S01]  /*48d0*/  IMAD.MOV.U32 R10, RZ, RZ, RZ ;  /* 0x000000ffff0a7224 */ /* 0x000fe200078e00ff */
[----:B------:R-:W-:Y:S01]  /*48e0*/  MOV R3, 0x2000 ;  /* 0x0000200000037802 */ /* 0x000fe20000000f00 */
[----:B------:R-:W4:Y:S01]  /*48f0*/  LDCU.128 UR44, c[0x0][0xb10] ;  /* 0x00016200ff2c77ac */ /* 0x000f220008000c00 */
[----:B------:R-:W1:Y:S01]  /*4900*/  LDC.64 R12, c[0x0][0x348] ;  /* 0x0000d200ff0c7b82 */ /* 0x000e620000000a00 */
[----:B------:R-:W3:Y:S01]  /*4910*/  LDCU UR37, c[0x0][0x374] ;  /* 0x00006e80ff2577ac */ /* 0x000ee20008000800 */
[----:B------:R-:W3:Y:S01]  /*4920*/  LDCU.64 UR30, c[0x0][0x890] ;  /* 0x00011200ff1e77ac */ /* 0x000ee20008000a00 */
[----:B------:R-:W3:Y:S01]  /*4930*/  LDCU UR15, c[0x0][0xb0c] ;  /* 0x00016180ff0f77ac */ /* 0x000ee20008000800 */
[----:B--2---:R-:W-:Y:S01]  /*4940*/  UISETP.NE.U32.AND UP0, UPT, UR4, URZ, UPT ;  /* 0x000000ff0400728c */ /* 0x004fe2000bf05070 */
[----:B------:R-:W2:Y:S01]  /*4950*/  LDCU UR51, c[0x0][0xb20] ;  /* 0x00016400ff3377ac */ /* 0x000ea20008000800 */
[----:B------:R-:W2:Y:S01]  /*4960*/  LDCU UR4, c[0x0][0xb30] ;  /* 0x00016600ff0477ac */ /* 0x000ea20008000800 */
[----:B------:R-:W-:Y:S01]  /*4970*/  UMOV UR21, 0x400 ;  /* 0x0000040000157882 */ /* 0x000fe20000000000 */
[----:B----4-:R-:W-:-:S02]  /*4980*/  UIMAD.WIDE.U32 UR6, UR38, UR44, URZ ;  /* 0x0000002c260672a5 */ /* 0x010fc4000f8e00ff */
[----:B---3--:R-:W-:Y:S02]  /*4990*/  UIMAD.WIDE.U32 UR8, UR37, UR47, URZ ;  /* 0x0000002f250872a5 */ /* 0x008fe4000f8e00ff */
[----:B------:R-:W-:Y:S02]  /*49a0*/  ULEA UR21, UR10, UR21, 0x18 ;  /* 0x000000150a157291 */ /* 0x000fe4000f8ec0ff */
[----:B------:R-:W-:Y:S02]  /*49b0*/  UISETP.NE.U32.AND UP6, UPT, UR30, URZ, UPT ;  /* 0x000000ff1e00728c */ /* 0x000fe4000bfc5070 */
[----:B------:R-:W-:Y:S02]  /*49c0*/  UIADD3 UR39, UPT, UPT, UR21, 0xa8, URZ ;  /* 0x000000a815277890 */ /* 0x000fe4000fffe0ff */
[----:B------:R-:W-:Y:S02]  /*49d0*/  UIADD3 UR33, UPT, UPT, UR21, 0x90, URZ ;  /* 0x0000009015217890 */ /* 0x000fe4000fffe0ff */
[----:B------:R-:W-:-:S02]  /*49e0*/  UIADD3 UR25, UPT, UPT, UR21, 0x98, URZ ;  /* 0x0000009815197890 */ /* 0x000fc4000fffe0ff */
[----:B------:R-:W-:Y:S02]  /*49f0*/  UIADD3 UR17, UPT, UPT, UR21, 0xa0, URZ ;  /* 0x000000a015117890 */ /* 0x000fe4000fffe0ff */
[----:B------:R-:W-:Y:S02]  /*4a00*/  UISETP.NE.AND.EX UP5, UPT, UR5, URZ, UPT, UP0 ;  /* 0x000000ff0500728c */ /* 0x000fe4000bfa5300 */
[----:B------:R-:W-:Y:S01]  /*4a10*/  UISETP.NE.AND UP0, UPT, UR42, 0x1, UPT ;  /* 0x000000012a00788c */ /* 0x000fe2000bf05270 */
[----:B------:R-:W-:Y:S01]  /*4a20*/  UMOV UR49, UR7 ;  /* 0x0000000700317c82 */ /* 0x000fe20008000000 */
[----:B------:R-:W-:Y:S01]  /*4a30*/  UMOV UR48, UR9 ;  /* 0x0000000900307c82 */ /* 0x000fe20008000000 */
[----:B------:R-:W-:Y:S02]  /*4a40*/  UISETP.NE.AND UP0, UPT, UR15, 0x1, UPT ;  /* 0x000000010f00788c */ /* 0x000fe4000bf05270 */
[----:B------:R-:W-:Y:S02]  /*4a50*/  UPLOP3.LUT UP4, UPT, UPT, UPT, UPT, 0x40, 0x4 ;  /* 0x000000000004789c */ /* 0x000fe40003f8e870 */
[----:B------:R-:W-:Y:S01]  /*4a60*/  UISETP.GE.AND UP2, UPT, UR42, 0x1, UPT ;  /* 0x000000012a00788c */ /* 0x000fe2000bf46270 */
[----:B------:R-:W3:Y:S01]  /*4a70*/  LDCU.64 UR22, c[0x0][0xb28] ;  /* 0x00016500ff1677ac */ /* 0x000ee20008000a00 */
[----:B------:R-:W-:-:S02]  /*4a80*/  UISETP.NE.AND.EX UP6, UPT, UR31, URZ, UPT, UP6 ;  /* 0x000000ff1f00728c */ /* 0x000fc4000bfc5360 */
[----:B------:R-:W-:Y:S02]  /*4a90*/  UPRMT UR39, UR10, 0x654, UR39 ;  /* 0x000006540a277896 */ /* 0x000fe40008000027 */
[----:B------:R-:W-:Y:S02]  /*4aa0*/  UPRMT UR43, UR10, 0x654, UR33 ;  /* 0x000006540a2b7896 */ /* 0x000fe40008000021 */
[----:B------:R-:W-:Y:S02]  /*4ab0*/  UPRMT UR41, UR10, 0x654, UR25 ;  /* 0x000006540a297896 */ /* 0x000fe40008000019 */
[----:B------:R-:W-:Y:S02]  /*4ac0*/  UPRMT UR40, UR10, 0x654, UR17 ;  /* 0x000006540a287896 */ /* 0x000fe40008000011 */
[----:B------:R-:W-:Y:S02]  /*4ad0*/  USHF.R.U32.HI UR49, URZ, UR45, UR49 ;  /* 0x0000002dff317299 */ /* 0x000fe40008011631 */
[----:B--2---:R-:W-:-:S02]  /*4ae0*/  USHF.R.U32.HI UR48, URZ, UR51, UR48 ;  /* 0x00000033ff307299 */ /* 0x004fc40008011630 */
[----:B------:R-:W-:Y:S02]  /*4af0*/  UISETP.NE.AND UP0, UPT, UR46, 0x1, UPT ;  /* 0x000000012e00788c */ /* 0x000fe4000bf05270 */
[----:B-1----:R-:W-:-:S11]  /*4b00*/  UISETP.NE.AND UP3, UPT, UR4, 0x1, UPT ;  /* 0x000000010400788c */ /* 0x002fd6000bf65270 */
.L_x_102:
[C---:B------:R-:W-:Y:S02]  /*4b10*/  LEA R8, R10.reuse, UR21, 0x3 ;  /* 0x000000150a087c11 */ /* 0x040fe4000f8e18ff */
[----:B------:R-:W-:Y:S02]  /*4b20*/  SHF.L.U32 R0, R9, 0x1f, RZ ;  /* 0x0000001f09007819 */ /* 0x000fe400000006ff */
[----:B------:R-:W-:Y:S02]  /*4b30*/  LEA R4, R10, UR21, 0x4 ;  /* 0x000000150a047c11 */ /* 0x000fe4000f8e20ff */
[----:B-1----:R-:W1:Y:S02]  /*4b40*/  SYNCS.PHASECHK.TRANS64.TRYWAIT P0, [R8+URZ+0xe0], R0 ;  /* 0x0000e000080075a7 */ /* 0x002e6400080011ff */
[----:B-1----:R-:W-:Y:S05]  /*4b50*/  @!P0 BRA `(.L_x_92) ;  /* 0x0000004800548947 */ /* 0x002fea0003800000 */
.L_x_195:
[----:B------:R-:W2:Y:S01]  /*4b60*/  LDS.128 R4, [R4+0x170] ;  /* 0x0001700004047984 */ /* 0x000ea20000000c00 */
[----:B------:R-:W-:Y:S01]  /*4b70*/  UISETP.GE.AND UP0, UPT, UR42, 0x1, UPT ;  /* 0x000000012a00788c */ /* 0x000fe2000bf06270 */
[----:B------:R-:W-:Y:S01]  /*4b80*/  @!PT LDS RZ, [RZ] ;  /* 0x00000000fffff984 */ /* 0x000fe20000000800 */
[----:B------:R-:W-:Y:S01]  /*4b90*/  @!PT LDS RZ, [RZ] ;  /* 0x00000000fffff984 */ /* 0x000fe20000000800 */
[----:B------:R-:W-:Y:S01]  /*4ba0*/  @!PT LDS RZ, [RZ] ;  /* 0x00000000fffff984 */ /* 0x000fe20000000800 */
[----:B------:R-:W-:Y:S01]  /*4bb0*/  @!PT LDS RZ, [RZ] ;  /* 0x00000000fffff984 */ /* 0x000fe20000000800 */
[----:B------:R4:W-:Y:S06]  /*4bc0*/  MEMBAR.ALL.CTA ;  /* 0x0000000000007992 */ /* 0x0009ec0000008000 */
[----:B----4-:R-:W4:Y:S01]  /*4bd0*/  FENCE.VIEW.ASYNC.S ;  /* 0x00000000000073c6 */ /* 0x010f220000000000 */
[----:B--2---:R-:W-:Y:S11]  /*4be0*/  LOP3.LUT P0, RZ, R6, 0x1, RZ, 0xc0, !PT ;  /* 0x0000000106ff7812 */ /* 0x004ff6000780c0ff */
[----:B------:R-:W-:Y:S02]  /*4bf0*/  @!UPT UIADD3 URZ, UPT, UPT, URZ, URZ, URZ ;  /* 0x000000fffffff290 */ /* 0x000fe4000fffe0ff */
[----:B----4-:R-:W-:Y:S01]  /*4c00*/  VOTEU.ANY UP2, P0 ;  /* 0x0000000000ff7886 */ /* 0x010fe20000040100 */
[----:B------:R-:W-:Y:S11]  /*4c10*/  PLOP3.LUT P0, PT, PT, PT, UP2, 0x80, 0x8 ;  /* 0x000000000008781c */ /* 0x000ff60003f0f028 */
[----:B------:R-:W-:Y:S02]  /*4c20*/  @!UPT UIADD3 URZ, UPT, UPT, URZ, URZ, URZ ;  /* 0x000000fffffff290 */ /* 0x000fe4000fffe0ff */
[----:B-1----:R-:W-:Y:S02]  /*4c30*/  @P0 SHF.R.U32.HI R0, RZ, 0x10, R5 ;  /* 0x00000010ff000819 */ /* 0x002fe40000011605 */
[----:B------:R-:W-:Y:S02]  /*4c40*/  @P0 MOV R2, R4 ;  /* 0x0000000400020202 */ /* 0x000fe40000000f00 */
[----:B------:R-:W-:Y:S01]  /*4c50*/  @P0 R2UR UR4, R0 ;  /* 0x00000000000402ca */ /* 0x000fe200000e0000 */
[----:B------:R-:W-:Y:S01]  /*4c60*/  VIADD R0, R8, 0xf0 ;  /* 0x000000f008007836 */ /* 0x000fe20000000000 */
[----:B------:R-:W-:Y:S02]  /*4c70*/  @P0 LOP3.LUT R4, R5, 0xffff, RZ, 0xc0, !PT ;  /* 0x0000ffff05040812 */ /* 0x000fe400078ec0ff */
[----:B------:R-:W-:Y:S02]  /*4c80*/  @P0 R2UR UR6, R2 ;  /* 0x00000000020602ca */ /* 0x000fe400000e0000 */
[----:B------:R-:W-:Y:S02]  /*4c90*/  PRMT R0, RZ, 0x654, R0 ;  /* 0x00000654ff007816 */ /* 0x000fe40000000000 */
[----:B------:R-:W-:Y:S02]  /*4ca0*/  @P0 R2UR UR5, R4 ;  /* 0x00000000040502ca */ /* 0x000fe400000e0000 */
[----:B------:R1:W-:Y:S03]  /*4cb0*/  SYNCS.ARRIVE.TRANS64.RED.A1T0 RZ, [R0+URZ], RZ ;  /* 0x000000ff00ff79a7 */ /* 0x0003e600081004ff */
[----:B------:R-:W-:Y:S04]  /*4cc0*/  @UP2 UMOV UR29, UR4 ;  /* 0x00000004001d2c82 */ /* 0x000fe80008000000 */
[----:B------:R-:W-:Y:S04]  /*4cd0*/  @UP2 UMOV UR14, UR6 ;  /* 0x00000006000e2c82 */ /* 0x000fe80008000000 */
[----:B------:R-:W-:Y:S01]  /*4ce0*/  @UP2 UMOV UR13, UR5 ;  /* 0x00000005000d2c82 */ /* 0x000fe20008000000 */
[----:B------:R-:W-:Y:S05]  /*4cf0*/  BRA.U !UP0, `(.L_x_93) ;  /* 0x0000000108c07547 */ /* 0x000fea000b800000 */
[----:B------:R-:W-:Y:S02]  /*4d00*/  UIMAD.WIDE.U32 UR18, UR13, UR47, URZ ;  /* 0x0000002f0d1272a5 */ /* 0x000fe4000f8e00ff */
[----:B------:R-:W-:Y:S02]  /*4d10*/  UP2UR UR16, UPR, URZ, 0x4 ;  /* 0x00000004ff107883 */ /* 0x000fe40008000000 */
[----:B------:R-:W-:Y:S02]  /*4d20*/  UISETP.NE.AND UP2, UPT, UR46, 0x1, UPT ;  /* 0x000000012e00788c */ /* 0x000fe4000bf45270 */
[----:B------:R-:W-:Y:S02]  /*4d30*/  UIMAD.WIDE.U32 UR26, UR14, UR44, URZ ;  /* 0x0000002c0e1a72a5 */ /* 0x000fe4000f8e00ff */
[----:B------:R-:W-:Y:S02]  /*4d40*/  USEL UR4, UR37, UR48, !UP2 ;  /* 0x0000003025047287 */ /* 0x000fe4000d000000 */
[----:B------:R-:W-:Y:S02]  /*4d50*/  UISETP.NE.AND UP0, UPT, UR15, 0x1, UPT ;  /* 0x000000010f00788c */ /* 0x000fe4000bf05270 */
[----:B------:R-:W-:Y:S02]  /*4d60*/  UP2UR UR20, UPR, URZ, 0x2 ;  /* 0x00000002ff147883 */ /* 0x000fe40008000000 */
[----:B------:R-:W-:Y:S02]  /*4d70*/  UISETP.NE.AND UP1, UPT, UR42, 0x1, UPT ;  /* 0x000000012a00788c */ /* 0x000fe4000bf25270 */
[----:B---3--:R-:W-:Y:S02]  /*4d80*/  UIMAD.WIDE.U32 UR8, UR4, UR22, URZ ;  /* 0x00000016040872a5 */ /* 0x008fe4000f8e00ff */
[----:B------:R-:W-:Y:S01]  /*4d90*/  USEL UR7, UR38, UR49, !UP0 ;  /* 0x0000003126077287 */ /* 0x000fe2000c000000 */
[----:B------:R-:W-:Y:S02]  /*4da0*/  UMOV UR5, UR19 ;  /* 0x0000001300057c82 */ /* 0x000fe40008000000 */
[----:B------:R-:W-:Y:S02]  /*4db0*/  USHF.R.U32.HI UR6, URZ, UR51, UR5 ;  /* 0x00000033ff067299 */ /* 0x000fe40008011605 */
[----:B------:R-:W-:Y:S02]  /*4dc0*/  UIMAD.WIDE.U32 UR10, UR7, UR22, URZ ;  /* 0x00000016070a72a5 */ /* 0x000fe4000f8e00ff */
[----:B------:R-:W-:Y:S02]  /*4dd0*/  USEL UR6, UR13, UR6, !UP2 ;  /* 0x000000060d067287 */ /* 0x000fe4000d000000 */
[----:B------:R-:W-:Y:S01]  /*4de0*/  UISETP.NE.AND UP2, UPT, UR16, URZ, UPT ;  /* 0x000000ff1000728c */ /* 0x000fe2000bf45270 */
[----:B------:R-:W-:Y:S02]  /*4df0*/  UMOV UR5, UR27 ;  /* 0x0000001b00057c82 */ /* 0x000fe40008000000 */
[----:B------:R-:W-:Y:S03]  /*4e00*/  USHF.R.U32.HI UR12, URZ, UR45, UR5 ;  /* 0x0000002dff0c7299 */ /* 0x000fe60008011605 */
[----:B------:R-:W-:Y:S02]  /*4e10*/  UMOV UR5, UR9 ;  /* 0x0000000900057c82 */ /* 0x000fe40008000000 */
[----:B------:R-:W-:Y:S03]  /*4e20*/  @UP1 USHF.R.U32.HI UR4, URZ, UR23, UR5 ;  /* 0x00000017ff041299 */ /* 0x000fe60008011605 */
[----:B------:R-:W-:Y:S01]  /*4e30*/  UMOV UR5, UR11 ;  /* 0x0000000b00057c82 */ /* 0x000fe20008000000 */
[----:B------:R-:W-:Y:S02]  /*4e40*/  UIMAD UR4, UR42, UR4, URZ ;  /* 0x000000042a0472a4 */ /* 0x000fe4000f8e02ff */
[----:B------:R-:W-:Y:S02]  /*4e50*/  @UP1 USHF.R.U32.HI UR7, URZ, UR23, UR5 ;  /* 0x00000017ff071299 */ /* 0x000fe40008011605 */
[----:B------:R-:W-:Y:S02]  /*4e60*/  USEL UR5, UR14, UR12, !UP0 ;  /* 0x0000000c0e057287 */ /* 0x000fe4000c000000 */
[----:B------:R-:W-:Y:S02]  /*4e70*/  UIMAD.WIDE.U32 UR10, UR6, UR22, URZ ;  /* 0x00000016060a72a5 */ /* 0x000fe4000f8e00ff */
[----:B------:R-:W-:Y:S02]  /*4e80*/  UIMAD UR8, UR42, UR7, URZ ;  /* 0x000000072a0872a4 */ /* 0x000fe4000f8e02ff */
[----:B------:R-:W-:Y:S03]  /*4e90*/  UISETP.GE.AND UP0, UPT, UR6, UR4, UPT ;  /* 0x000000040600728c */ /* 0x000fe6000bf06270 */
[----:B------:R-:W-:Y:S01]  /*4ea0*/  UMOV UR4, UR11 ;  /* 0x0000000b00047c82 */ /* 0x000fe20008000000 */
[----:B------:R-:W-:Y:S02]  /*4eb0*/  UISETP.GE.OR UP0, UPT, UR5, UR8, UP0 ;  /* 0x000000080500728c */ /* 0x000fe40008706670 */
[----:B------:R-:W-:Y:S02]  /*4ec0*/  USHF.R.U32.HI UR4, URZ, UR23, UR4 ;  /* 0x00000017ff047299 */ /* 0x000fe40008011604 */
[----:B------:R-:W-:Y:S02]  /*4ed0*/  UIMAD.WIDE.U32 UR8, UR5, UR22, URZ ;  /* 0x00000016050872a5 */ /* 0x000fe4000f8e00ff */
[----:B------:R-:W-:Y:S04]  /*4ee0*/  USEL UR10, UR6, UR4, !UP1 ;  /* 0x00000004060a7287 */ /* 0x000fe8000c800000 */
[----:B------:R-:W-:Y:S01]  /*4ef0*/  UIADD3 UR11, UPT, UPT, -UR10, URZ, URZ ;  /* 0x000000ff0a0b7290 */ /* 0x000fe2000fffe1ff */
[----:B------:R-:W-:Y:S02]  /*4f00*/  @!UP0 UMOV UR4, UR9 ;  /* 0x0000000900048c82 */ /* 0x000fe40008000000 */
[----:B------:R-:W-:Y:S02]  /*4f10*/  @!UP0 USHF.R.U32.HI UR4, URZ, UR23, UR4 ;  /* 0x00000017ff048299 */ /* 0x000fe40008011604 */
[----:B------:R-:W-:Y:S02]  /*4f20*/  UIMAD UR8, UR42, UR11, UR6 ;  /* 0x0000000b2a0872a4 */ /* 0x000fe4000f8e0206 */
[----:B------:R-:W-:Y:S02]  /*4f30*/  @!UP0 USEL UR4, UR5, UR4, !UP1 ;  /* 0x0000000405048287 */ /* 0x000fe4000c800000 */
[----:B------:R-:W-:Y:S02]  /*4f40*/  UISETP.NE.AND UP1, UPT, UR20, URZ, UPT ;  /* 0x000000ff1400728c */ /* 0x000fe4000bf25270 */
[----:B------:R-:W-:Y:S02]  /*4f50*/  @!UP0 UIMAD UR8, UR7, UR8, UR4 ;  /* 0x00000008070882a4 */ /* 0x000fe4000f8e0204 */
[----:B------:R-:W-:Y:S02]  /*4f60*/  @!UP0 UIADD3 UR9, UPT, UPT, UR10, -UR4, URZ ;  /* 0x800000040a098290 */ /* 0x000fe4000fffe0ff */
[----:B------:R-:W-:Y:S02]  /*4f70*/  UIADD3 UR4, UPT, UPT, -UR5, URZ, URZ ;  /* 0x000000ff05047290 */ /* 0x000fe4000fffe1ff */
[----:B------:R-:W-:Y:S02]  /*4f80*/  UIADD3 UR7, UPT, UPT, -UR6, URZ, URZ ;  /* 0x000000ff06077290 */ /* 0x000fe4000fffe1ff */
[----:B------:R-:W-:Y:S02]  /*4f90*/  @!UP0 UIMAD UR6, UR9, UR42, UR5 ;  /* 0x0000002a090682a4 */ /* 0x000fe4000f8e0205 */
[----:B------:R-:W-:Y:S02]  /*4fa0*/  UIMAD UR14, UR15, UR4, UR14 ;  /* 0x000000040f0e72a4 */ /* 0x000fe4000f8e020e */
[----:B------:R-:W-:Y:S01]  /*4fb0*/  UIMAD UR13, UR46, UR7, UR13 ;  /* 0x000000072e0d72a4 */ /* 0x000fe2000f8e020d */
[----:B------:R-:W-:Y:S02]  /*4fc0*/  @!UP0 UMOV UR5, UR8 ;  /* 0x0000000800058c82 */ /* 0x000fe40008000000 */
[----:B------:R-:W-:Y:S02]  /*4fd0*/  UIMAD UR14, UR5, UR15, UR14 ;  /* 0x0000000f050e72a4 */ /* 0x000fe4000f8e020e */
[----:B------:R-:W-:Y:S11]  /*4fe0*/  UIMAD UR13, UR6, UR46, UR13 ;  /* 0x0000002e060d72a4 */ /* 0x000ff6000f8e020d */
[----:B------:R-:W-:Y:S01]  /*4ff0*/  @!UPT UIADD3 URZ, UPT, UPT, URZ, URZ, URZ ;  /* 0x000000fffffff290 */ /* 0x000fe2000fffe0ff */
.L_x_93:
[----:B------:R-:W2:Y:S01]  /*5000*/  @!UP3 LDCU.128 UR8, c[0x0][0xb10] ;  /* 0x00016200ff08b7ac */ /* 0x000ea20008000c00 */
[----:B------:R-:W-:Y:S02]  /*5010*/  ISETP.NE.U32.AND P0, PT, RZ, UR30, PT ;  /* 0x0000001eff007c0c */ /* 0x000fe4000bf05070 */
[----:B------:R-:W-:Y:S02]  /*5020*/  SHF.L.U32 R4, R11, 0x1f, RZ ;  /* 0x0000001f0b047819 */ /* 0x000fe400000006ff */
[----:B------:R-:W-:Y:S01]  /*5030*/  ISETP.NE.AND.EX P0, PT, RZ, UR31, PT, P0 ;  /* 0x0000001fff007c0c */ /* 0x000fe2000bf05300 */
[----:B------:R-:W4:Y:S01]  /*5040*/  @!UP3 LDCU UR5, c[0x0][0xb0c] ;  /* 0x00016180ff05b7ac */ /* 0x000f220008000800 */
[----:B------:R-:W-:Y:S02]  /*5050*/  USHF.L.U32 UR35, UR35, 0x7, URZ ;  /* 0x0000000723237899 */ /* 0x000fe400080006ff */
[----:B------:R-:W-:Y:S02]  /*5060*/  USHF.L.U32 UR34, UR34, 0x6, URZ ;  /* 0x0000000622227899 */ /* 0x000fe400080006ff */
[----:B--2---:R-:W-:Y:S07]  /*5070*/  UIMAD.WIDE.U32 UR6, UR14, UR8, URZ ;  /* 0x000000080e0672a5 */ /* 0x004fee000f8e00ff */
[----:B------:R-:W-:Y:S01]  /*5080*/  @!UP3 UMOV UR4, UR7 ;  /* 0x000000070004bc82 */ /* 0x000fe20008000000 */
[----:B----4-:R-:W-:Y:S02]  /*5090*/  @!UP3 UISETP.NE.AND UP0, UPT, UR5, 0x1, UPT ;  /* 0x000000010500b88c */ /* 0x010fe4000bf05270 */
[----:B------:R-:W-:Y:S02]  /*50a0*/  @!UP3 USHF.R.U32.HI UR4, URZ, UR9, UR4 ;  /* 0x00000009ff04b299 */ /* 0x000fe40008011604 */
[----:B------:R-:W-:Y:S02]  /*50b0*/  UIMAD.WIDE.U32 UR6, UR13, UR11, URZ ;  /* 0x0000000b0d0672a5 */ /* 0x000fe4000f8e00ff */
[----:B------:R-:W-:Y:S02]  /*50c0*/  @!UP3 USEL UR8, UR14, UR4, !UP0 ;  /* 0x000000040e08b287 */ /* 0x000fe4000c000000 */
[----:B------:R-:W-:Y:S03]  /*50d0*/  @!UP3 UISETP.NE.AND UP0, UPT, UR10, 0x1, UPT ;  /* 0x000000010a00b88c */ /* 0x000fe6000bf05270 */
[----:B------:R-:W-:Y:S02]  /*50e0*/  @!UP3 UMOV UR6, UR7 ;  /* 0x000000070006bc82 */ /* 0x000fe40008000000 */
[----:B------:R-:W2:Y:S02]  /*50f0*/  @!UP3 LDCU UR4, c[0x0][0xb20] ;  /* 0x00016400ff04b7ac */ /* 0x000ea40008000800 */
[----:B--2---:R-:W-:Y:S04]  /*5100*/  @!UP3 USHF.R.U32.HI UR6, URZ, UR4, UR6 ;  /* 0x00000004ff06b299 */ /* 0x004fe80008011606 */
[----:B------:R-:W-:Y:S04]  /*5110*/  @!UP3 USEL UR6, UR13, UR6, !UP0 ;  /* 0x000000060d06b287 */ /* 0x000fe8000c000000 */
[----:B------:R-:W-:Y:S02]  /*5120*/  @!UP3 UIADD3 UR4, UPT, UPT, -UR8, UR6, URZ ;  /* 0x000000060804b290 */ /* 0x000fe4000fffe1ff */
[----:B------:R-:W-:Y:S02]  /*5130*/  @!UP3 UIADD3 UR6, UPT, UPT, UR8, -UR6, URZ ;  /* 0x800000060806b290 */ /* 0x000fe4000fffe0ff */
[----:B------:R-:W-:Y:S02]  /*5140*/  @!UP3 UIMAD UR14, UR4, UR5, UR14 ;  /* 0x00000005040eb2a4 */ /* 0x000fe4000f8e020e */
[----:B------:R-:W-:Y:S01]  /*5150*/  @!UP3 UIMAD UR13, UR6, UR10, UR13 ;  /* 0x0000000a060db2a4 */ /* 0x000fe2000f8e020d */
[----:B------:R-:W-:Y:S11]  /*5160*/  BRA.U UP4, `(.L_x_94) ;  /* 0x0000000104107547 */ /* 0x000ff6000b800000 */
[----:B------:R-:W-:Y:S04]  /*5170*/  MOV R2, UR50 ;  /* 0x0000003200027c02 */ /* 0x000fe80008000f00 */
[----:B------:R-:W-:Y:S04]  /*5180*/  SHF.L.U32 R2, R2, 0x1f, RZ ;  /* 0x0000001f02027819 */ /* 0x000fe800000006ff */
[----:B------:R-:W2:Y:S02]  /*5190*/  SYNCS.PHASECHK.TRANS64.TRYWAIT P1, [UR21+0xd8], R2 ;  /* 0x0000d802ff0075a7 */ /* 0x000ea40008021115 */
[----:B--2---:R-:W-:Y:S05]  /*51a0*/  @!P1 BRA `(.L_x_95) ;  /* 0x0000004000d49947 */ /* 0x004fea0003800000 */
.L_x_94:
[----:B------:R-:W-:Y:S05]  /*51b0*/  BRA.U !UP6, `(.L_x_96) ;  /* 0x000000010e387547 */ /* 0x000fea000b800000 */
[----:B------:R-:W-:Y:S01]  /*51c0*/  UPLOP3.LUT UP1, UPT, UPT, UPT, UP5, 0x80, 0x8 ;  /* 0x000000000008789c */ /* 0x000fe20003f2f050 */
[----:B-1----:R-:W-:Y:S01]  /*51d0*/  HFMA2 R0, -RZ, RZ, 0, 5.9604644775390625e-08 ;  /* 0x00000001ff007431 */ /* 0x002fe200000001ff */
[----:B------:R-:W1:Y:S01]  /*51e0*/  LDCU.64 UR8, c[0x0][0x358] ;  /* 0x00006b00ff0877ac */ /* 0x000e620008000a00 */
[----:B------:R-:W-:Y:S03]  /*51f0*/  IMAD.MOV.U32 R26, RZ, RZ, 0x1 ;  /* 0x00000001ff1a7424 */ /* 0x000fe600078e00ff */
[----:B------:R-:W-:Y:S05]  /*5200*/  PLOP3.LUT P1, PT, PT, PT, UP1, 0x80, 0x8 ;  /* 0x000000000008781c */ /* 0x000fea0003f2f018 */
[----:B------:R-:W2:Y:S01]  /*5210*/  @UP1 LDCU.64 UR4, c[0x0][0x888] ;  /* 0x00011100ff0417ac */ /* 0x000ea20008000a00 */
[----:B------:R-:W-:Y:S07]  /*5220*/  @UP1 UIMAD UR6, UR36, UR30, URZ ;  /* 0x0000001e240612a4 */ /* 0x000fee000f8e02ff */
[----:B------:R-:W-:Y:S01]  /*5230*/  @!P1 PRMT R26, R0, 0x7610, R26 ;  /* 0x00007610001a9816 */ /* 0x000fe2000000001a */
[----:B--2---:R-:W-:Y:S06]  /*5240*/  @UP1 UIMAD.WIDE UR4, UR6, 0x4, UR4 ;  /* 0x00000004060418a5 */ /* 0x004fec000f8e0204 */
[----:B------:R-:W-:Y:S01]  /*5250*/  IMAD.U32 R6, RZ, RZ, UR4 ;  /* 0x00000004ff067e24 */ /* 0x000fe2000f8e00ff */
[----:B------:R-:W-:Y:S04]  /*5260*/  MOV R7, UR5 ;  /* 0x0000000500077c02 */ /* 0x000fe80008000f00 */
[----:B------:R-:W2:Y:S01]  /*5270*/  @!UP1 LDCU UR4, c[0x0][0x880] ;  /* 0x00011000ff0497ac */ /* 0x000ea20008000800 */
[----:B-1---5:R4:W5:Y:S02]  /*5280*/  @P1 LDG.E R27, desc[UR8][R6.64] ;  /* 0x00000008061b1981 */ /* 0x022964000c1e1900 */
[----:B--2-4-:R-:W-:Y:S07]  /*5290*/  @!P1 IMAD.U32 R27, RZ, RZ, UR4 ;  /* 0x00000004ff1b9e24 */ /* 0x014fee000f8e00ff */
.L_x_96:
[----:B-----5:R-:W-:Y:S01]  /*52a0*/  @!P0 FSETP.EQ.AND P2, PT, R27, RZ, PT ;  /* 0x000000ff1b00820b */ /* 0x020fe20003f42000 */
[----:B------:R-:W-:Y:S01]  /*52b0*/  @!UPT UIADD3 URZ, UPT, UPT, URZ, URZ, URZ ;  /* 0x000000fffffff290 */ /* 0x000fe2000fffe0ff */
[----:B------:R-:W-:Y:S11]  /*52c0*/  @!P0 BRA `(.L_x_97) ;  /* 0x0000000000148947 */ /* 0x000ff60003800000 */
[----:B------:R-:W-:Y:S02]  /*52d0*/  LOP3.LUT P0, RZ, R26, 0xff, RZ, 0xc0, !PT ;  /* 0x000000ff1aff7812 */ /* 0x000fe4000780c0ff */
[----:B------:R-:W-:Y:S04]  /*52e0*/  PLOP3.LUT P2, PT, PT, PT, UP1, 0x80, 0x8 ;  /* 0x000000000008781c */ /* 0x000fe80003f4f018 */
[----:B------:R-:W-:Y:S07]  /*52f0*/  PLOP3.LUT P2, PT, P2, PT, PT, 0x8, 0x80 ;  /* 0x000000000080781c */ /* 0x000fee000174e170 */
[----:B------:R-:W-:Y:S11]  /*5300*/  @P0 FSETP.EQ.AND P2, PT, R27, RZ, PT ;  /* 0x000000ff1b00020b */ /* 0x000ff60003f42000 */
[----:B------:R-:W-:Y:S02]  /*5310*/  @!UPT UIADD3 URZ, UPT, UPT, URZ, URZ, URZ ;  /* 0x000000fffffff290 */ /* 0x000fe4000fffe0ff */
.L_x_97:
[----:B------:R-:W2:Y:S01]  /*5320*/  SYNCS.PHASECHK.TRANS64.TRYWAIT P0, [UR21+0xb0], R4 ;  /* 0x0000b004ff0075a7 */ /* 0x000ea20008001115 */
[----:B------:R-:W-:Y:S04]  /*5330*/  ELECT P1, URZ, PT ;  /* 0x0000000000ff782f */ /* 0x000fe80003820000 */
[----:B------:R-:W-:Y:S01]  /*5340*/  PLOP3.LUT P1, PT, P2, P1, PT, 0xf2, 0x2f ;  /* 0x00000000002f781c */ /* 0x000fe20001723e72 */
[----:B------:R-:W-:Y:S01]  /*5350*/  @!UPT UIADD3 URZ, UPT, UPT, URZ, URZ, URZ ;  /* 0x000000fffffff290 */ /* 0x000fe2000fffe0ff */
[----:B--2---:R-:W-:Y:S11]  /*5360*/  @!P0 BRA `(.L_x_98) ;  /* 0x00000040007c8947 */ /* 0x004ff60003800000 */
.L_x_198:
[----:B-1----:R-:W-:Y:S01]  /*5370*/  @!P1 IADD3 R2, P0, PT, R12, 0x580, RZ ;  /* 0x000005800c029810 */ /* 0x002fe20007f1e0ff */
[----:B------:R-:W-:Y:S01]  /*5380*/  VOTEU.ALL UP0, P1 ;  /* 0x0000000000ff7886 */ /* 0x000fe20000800000 */
[----:B------:R-:W-:Y:S01]  /*5390*/  UMOV UR6, 0x0 ;  /* 0x0000000000067882 */ /* 0x000fe20000000000 */
[----:B------:R-:W-:Y:S01]  /*53a0*/  UMOV UR7, 0x10000000 ;  /* 0x1000000000077882 */ /* 0x000fe20000000000 */
[----:B------:R-:W-:Y:S01]  /*53b0*/  @!P1 R2UR UR5, R2 ;  /* 0x00000000020592ca */ /* 0x000fe200000e0000 */
[----:B------:R-:W-:Y:S01]  /*53c0*/  @!P1 IMAD.X R0, RZ, RZ, R13, P0 ;  /* 0x000000ffff009224 */ /* 0x000fe200000e060d */
[----:B------:R-:W-:Y:S01]  /*53d0*/  @!UP0 UIADD3 UR32, UPT, UPT, UR21, 0x200, URZ ;  /* 0x0000020015208890 */ /* 0x000fe2000fffe0ff */
[----:B------:R-:W-:Y:S03]  /*53e0*/  VOTEU.ALL UP0, P1 ;  /* 0x0000000000ff7886 */ /* 0x000fe60000800000 */
[----:B------:R-:W-:Y:S01]  /*53f0*/  @!P1 R2UR UR4, R0 ;  /* 0x00000000000492ca */ /* 0x000fe200000e0000 */
[----:B------:R-:W-:Y:S06]  /*5400*/  @!P1 IMAD.MOV.U32 R0, RZ, RZ, 0x2000 ;  /* 0x00002000ff009424 */ /* 0x000fec00078e00ff */
[----:B------:R-:W-:Y:S06]  /*5410*/  IMAD.U32 R6, RZ, RZ, UR5 ;  /* 0x00000005ff067e24 */ /* 0x000fec000f8e00ff */
[----:B------:R-:W-:Y:S01]  /*5420*/  IMAD.U32 R7, RZ, RZ, UR4 ;  /* 0x00000004ff077e24 */ /* 0x000fe2000f8e00ff */
[----:B------:R-:W-:Y:S04]  /*5430*/  @!P1 R2UR UR4, R6 ;  /* 0x00000000060492ca */ /* 0x000fe800000e0000 */
[----:B------:R-:W-:Y:S11]  /*5440*/  @!P1 R2UR UR5, R7 ;  /* 0x00000000070592ca */ /* 0x000ff600000e0000 */
[----:B------:R-:W-:Y:S02]  /*5450*/  @!UPT UIADD3 URZ, UPT, UPT, URZ, URZ, URZ ;  /* 0x000000fffffff290 */ /* 0x000fe4000fffe0ff */
[----:B------:R1:W-:Y:S01]  /*5460*/  @!UP0 UTMALDG.3D [UR32], [UR4], desc[UR6] ;  /* 0x00000620040085b4 */ /* 0x0003e20008011000 */
[----:B------:R1:W-:Y:S01]  /*5470*/  @!P1 SYNCS.ARRIVE.TRANS64.RED.A0TR RZ, [UR21+0x90], R0 ;  /* 0x00009000ffff99a7 */ /* 0x0003e20008300415 */
[----:B------:R-:W-:Y:S01]  /*5480*/  SYNCS.ARRIVE.TRANS64.RED.A1T0 RZ, [UR43], RZ ;  /* 0x000000ffffff79a7 */ /* 0x000fe2000810042b */
[----:B------:R-:W2:Y:S02]  /*5490*/  SYNCS.PHASECHK.TRANS64.TRYWAIT P0, [UR21+0xb8], R4 ;  /* 0x0000b804ff0075a7 */ /* 0x000ea40008001115 */
[----:B-12---:R-:W-:Y:S05]  /*54a0*/  @!P0 BRA `(.L_x_99) ;  /* 0x0000004000448947 */ /* 0x006fea0003800000 */
.L_x_200:
[----:B------:R-:W-:Y:S01]  /*54b0*/  @!P1 IADD3 R2, P0, PT, R12, 0x580, RZ ;  /* 0x000005800c029810 */ /* 0x000fe20007f1e0ff */
[----:B------:R-:W-:Y:S01]  /*54c0*/  VOTEU.ALL UP0, P1 ;  /* 0x0000000000ff7886 */ /* 0x000fe20000800000 */
[----:B------:R-:W-:Y:S01]  /*54d0*/  UMOV UR6, 0x0 ;  /* 0x0000000000067882 */ /* 0x000fe20000000000 */
[----:B------:R-:W-:Y:S01]  /*54e0*/  UMOV UR7, 0x10000000 ;  /* 0x1000000000077882 */ /* 0x000fe20000000000 */
[----:B------:R-:W-:Y:S01]  /*54f0*/  @!P1 R2UR UR5, R2 ;  /* 0x00000000020592ca */ /* 0x000fe200000e0000 */
[----:B-1----:R-:W-:Y:S01]  /*5500*/  @!P1 IMAD.X R0, RZ, RZ, R13, P0 ;  /* 0x000000ffff009224 */ /* 0x002fe200000e060d */
[----:B------:R-:W-:Y:S02]  /*5510*/  @!UP0 UIADD3 UR26, UPT, UPT, UR34, 0x10, URZ ;  /* 0x00000010221a8890 */ /* 0x000fe4000fffe0ff */
[----:B------:R-:W-:Y:S02]  /*5520*/  @!UP0 UIADD3 UR24, UPT, UPT, UR21, 0x2200, URZ ;  /* 0x0000220015188890 */ /* 0x000fe4000fffe0ff */
[----:B------:R-:W-:Y:S01]  /*5530*/  @!P1 R2UR UR4, R0 ;  /* 0x00000000000492ca */ /* 0x000fe200000e0000 */
[----:B------:R-:W-:Y:S01]  /*5540*/  VOTEU.ALL UP0, P1 ;  /* 0x0000000000ff7886 */ /* 0x000fe20000800000 */
[----:B------:R-:W-:Y:S01]  /*5550*/  @!P1 IMAD.MOV.U32 R0, RZ, RZ, 0x2000 ;  /* 0x00002000ff009424 */ /* 0x000fe200078e00ff */
[----:B------:R-:W-:Y:S01]  /*5560*/  UMOV UR27, UR35 ;  /* 0x00000023001b7c82 */ /* 0x000fe20008000000 */
[----:B------:R-:W-:Y:S03]  /*5570*/  UMOV UR28, UR36 ;  /* 0x00000024001c7c82 */ /* 0x000fe60008000000 */
        /* <DEDUP_REMOVED lines=10> */
.L_x_202:
[----:B------:R-:W-:Y:S01]  /*5620*/  @!P1 IADD3 R2, P0, PT, R12, 0x580, RZ ;  /* 0x000005800c029810 */ /* 0x000fe20007f1e0ff */
[----:B------:R-:W-:Y:S01]  /*5630*/  VOTEU.ALL UP0, P1 ;  /* 0x0000000000ff7886 */ /* 0x000fe20000800000 */
[----:B------:R-:W-:Y:S01]  /*5640*/  UMOV UR6, 0x0 ;  /* 0x0000000000067882 */ /* 0x000fe20000000000 */
[----:B------:R-:W-:Y:S01]  /*5650*/  UMOV UR7, 0x10000000 ;  /* 0x1000000000077882 */ /* 0x000fe20000000000 */
[----:B------:R-:W-:Y:S01]  /*5660*/  @!P1 R2UR UR5, R2 ;  /* 0x00000000020592ca */ /* 0x000fe200000e0000 */
[----:B-1----:R-:W-:Y:S01]  /*5670*/  @!P1 IMAD.X R0, RZ, RZ, R13, P0 ;  /* 0x000000ffff009224 */ /* 0x002fe200000e060d */
[----:B------:R-:W-:Y:S01]  /*5680*/  @!UP0 UIADD3 UR18, UPT, UPT, UR34, 0x20, URZ ;  /* 0x0000002022128890 */ /* 0x000fe2000fffe0ff */
[----:B------:R-:W-:Y:S01]  /*5690*/  VIADD R10, R10, 0x1 ;  /* 0x000000010a0a7836 */ /* 0x000fe20000000000 */
        /* <DEDUP_REMOVED lines=16> */
.L_x_204:
[----:B------:R-:W-:Y:S01]  /*57a0*/  @!P1 IADD3 R2, P0, PT, R12, 0x580, RZ ;  /* 0x000005800c029810 */ /* 0x000fe20007f1e0ff */
[----:B------:R-:W-:Y:S01]  /*57b0*/  VOTEU.ALL UP0, P1 ;  /* 0x0000000000ff7886 */ /* 0x000fe20000800000 */
[----:B------:R-:W-:Y:S01]  /*57c0*/  UMOV UR6, 0x0 ;  /* 0x0000000000067882 */ /* 0x000fe20000000000 */
[----:B------:R-:W-:Y:S01]  /*57d0*/  UMOV UR7, 0x10000000 ;  /* 0x1000000000077882 */ /* 0x000fe20000000000 */
[----:B------:R-:W-:Y:S01]  /*57e0*/  @!P1 R2UR UR5, R2 ;  /* 0x00000000020592ca */ /* 0x000fe200000e0000 */
[----:B-1----:R-:W-:Y:S01]  /*57f0*/  @!P1 IMAD.X R0, RZ, RZ, R13, P0 ;  /* 0x000000ffff009224 */ /* 0x002fe200000e060d */
[----:B------:R-:W-:Y:S01]  /*5800*/  @!UP0 UIADD3 UR10, UPT, UPT, UR34, 0x30, URZ ;  /* 0x00000030220a8890 */ /* 0x000fe2000fffe0ff */
[----:B------:R-:W-:Y:S01]  /*5810*/  R2UR UR18, R53 ;  /* 0x00000000351272ca */ /* 0x000fe200000e0000 */
[----:B------:R-:W-:Y:S01]  /*5820*/  @!UP0 UIADD3 UR8, UPT, UPT, UR21, 0x6200, URZ ;  /* 0x0000620015088890 */ /* 0x000fe2000fffe0ff */
[----:B------:R-:W-:Y:S01]  /*5830*/  R2UR UR16, R54 ;  /* 0x00000000361072ca */ /* 0x000fe200000e0000 */
[----:B------:R-:W-:Y:S01]  /*5840*/  @!UP0 UIADD3 UR9, UPT, UPT, UR21, 0xa8, URZ ;  /* 0x000000a815098890 */ /* 0x000fe2000fffe0ff */
[----:B------:R-:W-:Y:S01]  /*5850*/  @!P1 R2UR UR4, R0 ;  /* 0x00000000000492ca */ /* 0x000fe200000e0000 */
[----:B------:R-:W-:Y:S01]  /*5860*/  VOTEU.ALL UP0, P1 ;  /* 0x0000000000ff7886 */ /* 0x000fe20000800000 */
[----:B------:R-:W-:Y:S01]  /*5870*/  UMOV UR11, UR35 ;  /* 0x00000023000b7c82 */ /* 0x000fe20008000000 */
[----:B------:R-:W-:Y:S01]  /*5880*/  UMOV UR12, UR36 ;  /* 0x00000024000c7c82 */ /* 0x000fe20008000000 */
[C---:B------:R-:W-:Y:S01]  /*5890*/  ISETP.NE.AND P0, PT, R10.reuse, 0x2, PT ;  /* 0x000000020a00780c */ /* 0x040fe20003f05270 */
[----:B------:R-:W-:Y:S01]  /*58a0*/  UMOV UR36, UR29 ;  /* 0x0000001d00247c82 */ /* 0x000fe20008000000 */
[----:B------:R-:W-:Y:S01]  /*58b0*/  IMAD.U32 R4, RZ, RZ, UR5 ;  /* 0x00000005ff047e24 */ /* 0x000fe2000f8e00ff */
[----:B------:R-:W-:Y:S01]  /*58c0*/  LOP3.LUT R11, R11, 0x1, RZ, 0x3c, !PT ;  /* 0x000000010b0b7812 */ /* 0x000fe200078e3cff */
[----:B------:R-:W-:Y:S01]  /*58d0*/  UPLOP3.LUT UP4, UPT, UPT, UPT, UPT, 0x80, 0x8 ;  /* 0x000000000008789c */ /* 0x000fe20003f8f070 */
[----:B------:R-:W-:Y:S01]  /*58e0*/  SEL R0, RZ, 0x1, P0 ;  /* 0x00000001ff007807 */ /* 0x000fe20000000000 */
[----:B------:R-:W-:Y:S01]  /*58f0*/  UIADD3 UR34, UPT, UPT, UR13, UR18, URZ ;  /* 0x000000120d227290 */ /* 0x000fe2000fffe0ff */
[----:B------:R-:W-:Y:S01]  /*5900*/  SEL R10, R10, RZ, P0 ;  /* 0x000000ff0a0a7207 */ /* 0x000fe20000000000 */
[----:B------:R-:W-:Y:S01]  /*5910*/  UIADD3 UR35, UPT, UPT, UR14, UR16, URZ ;  /* 0x000000100e237290 */ /* 0x000fe2000fffe0ff */
[----:B------:R-:W-:Y:S01]  /*5920*/  IMAD.U32 R5, RZ, RZ, UR4 ;  /* 0x00000004ff057e24 */ /* 0x000fe2000f8e00ff */
[----:B------:R-:W-:Y:S02]  /*5930*/  @!P1 R2UR UR4, R4 ;  /* 0x00000000040492ca */ /* 0x000fe400000e0000 */
[----:B------:R-:W-:Y:S02]  /*5940*/  LOP3.LUT R9, R9, R0, RZ, 0x3c, !PT ;  /* 0x0000000009097212 */ /* 0x000fe400078e3cff */
[----:B------:R-:W-:Y:S11]  /*5950*/  @!P1 R2UR UR5, R5 ;  /* 0x00000000050592ca */ /* 0x000ff600000e0000 */
[----:B------:R-:W-:Y:S02]  /*5960*/  @!UPT UIADD3 URZ, UPT, UPT, URZ, URZ, URZ ;  /* 0x000000fffffff290 */ /* 0x000fe4000fffe0ff */
[----:B------:R1:W-:Y:S01]  /*5970*/  @!UP0 UTMALDG.3D [UR8], [UR4], desc[UR6] ;  /* 0x00000608040085b4 */ /* 0x0003e20008011000 */
[----:B------:R1:W-:Y:S01]  /*5980*/  @!P1 SYNCS.ARRIVE.TRANS64.RED.A0TR RZ, [UR21+0xa8], R3 ;  /* 0x0000a803ffff99a7 */ /* 0x0003e20008300415 */
[----:B------:R-:W-:Y:S01]  /*5990*/  SYNCS.ARRIVE.TRANS64.RED.A1T0 RZ, [UR39], RZ ;  /* 0x000000ffffff79a7 */ /* 0x000fe20008100427 */
[----:B------:R-:W-:Y:S05]  /*59a0*/  BRA.U UP2, `(.L_x_102) ;  /* 0xfffffff102587547 */ /* 0x000fea000b83ffff */
[----:B------:R-:W-:-:S04]  /*59b0*/  SHF.L.U32 R2, R11, 0x1f, RZ ;  /* 0x0000001f0b027819 */ /* 0x000fc800000006ff */
[----:B------:R-:W2:Y:S02]  /*59c0*/  SYNCS.PHASECHK.TRANS64.TRYWAIT P0, [UR21+0xb0], R2 ;  /* 0x0000b002ff0075a7 */ /* 0x000ea40008001115 */
[----:B--2---:R-:W-:Y:S05]  /*59d0*/  @!P0 BRA `(.L_x_103) ;  /* 0x0000003c00408947 */ /* 0x004fea0003800000 */
.L_x_206:
[----:B------:R-:W4:Y:S02]  /*59e0*/  SYNCS.PHASECHK.TRANS64.TRYWAIT P0, [UR21+0xb8], R2 ;  /* 0x0000b802ff0075a7 */ /* 0x000f240008001115 */
[----:B----4-:R-:W-:Y:S05]  /*59f0*/  @!P0 BRA `(.L_x_104) ;  /* 0x0000003c00508947 */ /* 0x010fea0003800000 */
.L_x_208:
[----:B------:R-:W4:Y:S02]  /*5a00*/  SYNCS.PHASECHK.TRANS64.TRYWAIT P0, [UR21+0xc0], R2 ;  /* 0x0000c002ff0075a7 */ /* 0x000f240008001115 */
[----:B----4-:R-:W-:Y:S05]  /*5a10*/  @!P0 BRA `(.L_x_105) ;  /* 0x0000003c00608947 */ /* 0x010fea0003800000 */
.L_x_210:
[----:B--2---:R-:W-:-:S07]  /*5a20*/  MOV R0, UR21 ;  /* 0x0000001500007c02 */ /* 0x004fce0008000f00 */
.L_x_106:
[----:B--2---:R-:W-:-:S04]  /*5a30*/  SHF.L.U32 R2, R11, 0x1f, RZ ;  /* 0x0000001f0b027819 */ /* 0x004fc800000006ff */
[----:B------:R2:W4:Y:S03]  /*5a40*/  SYNCS.PHASECHK.TRANS64.TRYWAIT P0, [R0+URZ+0xc8], R2 ;  /* 0x0000c802000075a7 */ /* 0x00052600080011ff */
[----:B----4-:R-:W-:Y:S05]  /*5a50*/  @!P0 NANOSLEEP.SYNCS 0x989680 ;  /* 0x009896800000895d */ /* 0x010fea0003900000 */
[----:B------:R-:W4:Y:S02]  /*5a60*/  @!P0 SYNCS.PHASECHK.TRANS64 P0, [R0+URZ+0xc8], R2 ;  /* 0x0000c802000085a7 */ /* 0x000f2400080010ff */
[----:B-1-34-:R-:W-:Y:S05]  /*5a70*/  @P0 EXIT ;  /* 0x000000000000094d */ /* 0x01afea0003800000 */
[----:B------:R-:W-:Y:S05]  /*5a80*/  BRA `(.L_x_106) ;  /* 0xfffffffc00e87947 */ /* 0x000fea000383ffff */
.L_x_91:
[----:B------:R-:W-:-:S06]  /*5a90*/  UISETP.GE.AND UP0, UPT, UR20, 0x4, UPT ;  /* 0x000000041400788c */ /* 0x000fcc000bf06270 */
[----:B------:R-:W-:-:S13]  /*5aa0*/  PLOP3.LUT P0, PT, PT, PT, UP0, 0x80, 0x8 ;  /* 0x000000000008781c */ /* 0x000fda0003f0f008 */
[----:B-1----:R-:W-:Y:S05]  /*5ab0*/  @!P0 EXIT ;  /* 0x000000000000894d */ /* 0x002fea0003800000 */
[----:B------:R-:W1:Y:S08]  /*5ac0*/  S2UR UR4, SR_CgaCtaId ;  /* 0x00000000000479c3 */ /* 0x000e700000008800 */
[----:B------:R-:W-:Y:S01]  /*5ad0*/  BAR.SYNC.DEFER_BLOCKING 0x6, 0xa0 ;  /* 0x0182800000007b1d */ /* 0x000fe20000010000 */
[C---:B------:R-:W-:Y:S01]  /*5ae0*/  IMAD.SHL.U32 R2, R66.reuse, 0x10, RZ ;  /* 0x0000001042027824 */ /* 0x040fe200078e00ff */
[C---:B------:R-:W-:Y:S01]  /*5af0*/  LOP3.LUT R67, R66.reuse, 0x60, RZ, 0xc0, !PT ;  /* 0x0000006042437812 */ /* 0x040fe200078ec0ff */
[C---:B------:R-:W-:Y:S01]  /*5b00*/  IMAD.SHL.U32 R65, R66.reuse, 0x2, RZ ;  /* 0x0000000242417824 */ /* 0x040fe200078e00ff */
[C---:B------:R-:W-:Y:S01]  /*5b10*/  LOP3.LUT R64, R66.reuse, 0x2, RZ, 0xc0, !PT ;  /* 0x0000000242407812 */ /* 0x040fe200078ec0ff */
[----:B------:R-:W-:Y:S01]  /*5b20*/  IMAD.U32 R23, R66, 0x10000, RZ ;  /* 0x0001000042177824 */ /* 0x000fe200078e00ff */
[----:B------:R-:W-:-:S02]  /*5b30*/  UMOV UR44, 0x400 ;  /* 0x00000400002c7882 */ /* 0x000fc40000000000 */
[----:B------:R-:W2:Y:S01]  /*5b40*/  LDC.64 R50, c[0x0][0x8b0] ;  /* 0x00022c00ff327b82 */ /* 0x000ea20000000a00 */
[----:B------:R-:W-:Y:S01]  /*5b50*/  LOP3.LUT R3, R2, 0x60, RZ, 0xc0, !PT ;  /* 0x0000006002037812 */ /* 0x000fe200078ec0ff */
[----:B------:R-:W-:Y:S01]  /*5b60*/  HFMA2 R58, -RZ, RZ, 0, 0 ;  /* 0x00000000ff3a7431 */ /* 0x000fe200000001ff */
[----:B------:R-:W-:Y:S01]  /*5b70*/  LOP3.LUT R66, R66, 0x4, RZ, 0xc0, !PT ;  /* 0x0000000442427812 */ /* 0x000fe200078ec0ff */
[----:B------:R-:W-:Y:S01]  /*5b80*/  IMAD.MOV.U32 R62, RZ, RZ, 0x1 ;  /* 0x00000001ff3e7424 */ /* 0x000fe200078e00ff */
[----:B------:R-:W-:Y:S01]  /*5b90*/  LOP3.LUT R65, R3, 0xc, R65, 0xf8, !PT ;  /* 0x0000000c03417812 */ /* 0x000fe200078ef841 */
[----:B------:R-:W-:Y:S01]  /*5ba0*/  IMAD.MOV.U32 R22, RZ, RZ, RZ ;  /* 0x000000ffff167224 */ /* 0x000fe200078e00ff */
[----:B------:R-:W-:Y:S01]  /*5bb0*/  LOP3.LUT R23, R23, 0x600000, RZ, 0xc0, !PT ;  /* 0x0060000017177812 */ /* 0x000fe200078ec0ff */
[----:B------:R-:W3:Y:S01]  /*5bc0*/  LDC.64 R48, c[0x0][0x8a8] ;  /* 0x00022a00ff307b82 */ /* 0x000ee20000000a00 */
[----:B------:R-:W-:Y:S02]  /*5bd0*/  LOP3.LUT R65, R65, 0x790, R2, 0xf8, !PT ;  /* 0x0000079041417812 */ /* 0x000fe400078ef802 */
[----:B------:R-:W-:Y:S01]  /*5be0*/  CS2R R60, SRZ ;  /* 0x00000000003c7805 */ /* 0x000fe2000001ff00 */
[----:B------:R-:W4:Y:S01]  /*5bf0*/  LDCU UR59, c[0x0][0x370] ;  /* 0x00006e00ff3b77ac */ /* 0x000f220008000800 */
[----:B------:R-:W2:Y:S01]  /*5c00*/  LDCU UR43, c[0x0][0xb0c] ;  /* 0x00016180ff2b77ac */ /* 0x000ea20008000800 */
[----:B-1----:R-:W-:Y:S01]  /*5c10*/  ULEA UR44, UR4, UR44, 0x18 ;  /* 0x0000002c042c7291 */ /* 0x002fe2000f8ec0ff */
[----:B------:R-:W1:Y:S03]  /*5c20*/  LDCU UR39, c[0x0][0xb30] ;  /* 0x00016600ff2777ac */ /* 0x000e660008000800 */
[----:B------:R-:W-:Y:S01]  /*5c30*/  UIADD3 UR4, UPT, UPT, UR44, 0x200, URZ ;  /* 0x000002002c047890 */ /* 0x000fe2000fffe0ff */
[----:B------:R-:W1:Y:S04]  /*5c40*/  LDCU.64 UR56, c[0x0][0x888] ;  /* 0x00011100ff3877ac */ /* 0x000e680008000a00 */
[----:B------:R-:W4:Y:S01]  /*5c50*/  LDS R0, [UR44+0x190] ;  /* 0x0001902cff007984 */ /* 0x000f220008000800 */
[----:B------:R-:W-:Y:S01]  /*5c60*/  IMAD.U32 R56, RZ, RZ, UR4 ;  /* 0x00000004ff387e24 */ /* 0x000fe2000f8e00ff */
[----:B------:R-:W1:Y:S04]  /*5c70*/  LDCU.64 UR40, c[0x0][0xb28] ;  /* 0x00016500ff2877ac */ /* 0x000e680008000a00 */
[----:B------:R-:W-:Y:S01]  /*5c80*/  LEA R65, R65, R56, 0x2 ;  /* 0x0000003841417211 */ /* 0x000fe200078e10ff */
[----:B------:R-:W1:Y:S04]  /*5c90*/  LDCU.64 UR62, c[0x0][0x890] ;  /* 0x00011200ff3e77ac */ /* 0x000e680008000a00 */
[--C-:B------:R-:W-:Y:S01]  /*5ca0*/  IMAD R64, R64, -0x10, R65.reuse ;  /* 0xfffffff040407824 */ /* 0x100fe200078e0241 */
[----:B------:R-:W1:Y:S01]  /*5cb0*/  LDCU.128 UR52, c[0x0][0xb10] ;  /* 0x00016200ff3477ac */ /* 0x000e620008000c00 */
[----:B------:R-:W-:Y:S01]  /*5cc0*/  IMAD R63, R66, -0x10, R65 ;  /* 0xfffffff0423f7824 */ /* 0x000fe200078e0241 */
[----:B------:R-:W1:Y:S01]  /*5cd0*/  LDCU UR58, c[0x0][0x374] ;  /* 0x00006e80ff3a77ac */ /* 0x000e620008000800 */
[----:B------:R-:W-:Y:S01]  /*5ce0*/  UMOV UR47, URZ ;  /* 0x000000ff002f7c82 */ /* 0x000fe20008000000 */
[----:B------:R-:W-:Y:S01]  /*5cf0*/  UMOV UR46, URZ ;  /* 0x000000ff002e7c82 */ /* 0x000fe20008000000 */
[----:B-1234-:R-:W-:-:S07]  /*5d00*/  IADD3 R23, PT, PT, R0, R23, RZ ;  /* 0x0000001700177210 */ /* 0x01efce0007ffe0ff */
.L_x_150:
[----:B------:R-:W-:Y:S02]  /*5d10*/  LEA R3, R58, UR44, 0x3 ;  /* 0x0000002c3a037c11 */ /* 0x000fe4000f8e18ff */
[----:B------:R-:W-:Y:S02]  /*5d20*/  SHF.L.U32 R0, R60, 0x1f, RZ ;  /* 0x0000001f3c007819 */ /* 0x000fe400000006ff */
[----:B-1----:R-:W-:Y:S02]  /*5d30*/  LEA R4, R58, UR44, 0x4 ;  /* 0x0000002c3a047c11 */ /* 0x002fe4000f8e20ff */
[----:B------:R-:W1:Y:S02]  /*5d40*/  SYNCS.PHASECHK.TRANS64.TRYWAIT P0, [R3+URZ+0xe0], R0 ;  /* 0x0000e000030075a7 */ /* 0x000e6400080011ff */
[----:B-12---:R-:W-:Y:S05]  /*5d50*/  @!P0 BRA `(.L_x_107) ;  /* 0x0000003800a88947 */ /* 0x006fea0003800000 */
.L_x_211:
[----:B------:R-:W2:Y:S01]  /*5d60*/  LDS.128 R4, [R4+0x170] ;  /* 0x0001700004047984 */ /* 0x000ea20000000c00 */
[----:B------:R-:W-:Y:S01]  /*5d70*/  UISETP.GE.AND UP0, UPT, UR42, 0x1, UPT ;  /* 0x000000012a00788c */ /* 0x000fe2000bf06270 */
[----:B------:R-:W-:Y:S01]  /*5d80*/  @!PT LDS RZ, [RZ] ;  /* 0x00000000fffff984 */ /* 0x000fe20000000800 */
[----:B------:R-:W-:Y:S01]  /*5d90*/  @!PT LDS RZ, [RZ] ;  /* 0x00000000fffff984 */ /* 0x000fe20000000800 */
[----:B------:R-:W-:Y:S01]  /*5da0*/  @!PT LDS RZ, [RZ] ;  /* 0x00000000fffff984 */ /* 0x000fe20000000800 */
[----:B------:R-:W-:Y:S01]  /*5db0*/  @!PT LDS RZ, [RZ] ;  /* 0x00000000fffff984 */ /* 0x000fe20000000800 */
[----:B------:R3:W-:Y:S06]  /*5dc0*/  MEMBAR.ALL.CTA ;  /* 0x0000000000007992 */ /* 0x0007ec0000008000 */
[----:B---3--:R-:W3:Y:S01]  /*5dd0*/  FENCE.VIEW.ASYNC.S ;  /* 0x00000000000073c6 */ /* 0x008ee20000000000 */
[----:B--2---:R-:W-:Y:S11]  /*5de0*/  LOP3.LUT P0, RZ, R6, 0x1, RZ, 0xc0, !PT ;  /* 0x0000000106ff7812 */ /* 0x004ff6000780c0ff */
[----:B------:R-:W-:Y:S02]  /*5df0*/  @!UPT UIADD3 URZ, UPT, UPT, URZ, URZ, URZ ;  /* 0x000000fffffff290 */ /* 0x000fe4000fffe0ff */
[----:B---3--:R-:W-:Y:S01]  /*5e00*/  VOTEU.ANY UP1, P0 ;  /* 0x0000000000ff7886 */ /* 0x008fe20000020100 */
[----:B------:R-:W-:Y:S01]  /*5e10*/  PLOP3.LUT P0, PT, PT, PT, UP1, 0x80, 0x8 ;  /* 0x000000000008781c */ /* 0x000fe20003f0f018 */
[----:B------:R-:W-:Y:S11]  /*5e20*/  UP2UR UR61, UPR, URZ, 0x2 ;  /* 0x00000002ff3d7883 */ /* 0x000ff60008000000 */
[----:B------:R-:W-:Y:S01]  /*5e30*/  @!UPT UIADD3 URZ, UPT, UPT, URZ, URZ, URZ ;  /* 0x000000fffffff290 */ /* 0x000fe2000fffe0ff */
        /* <DEDUP_REMOVED lines=13> */
[----:B------:R-:W2:Y:S01]  /*5f10*/  LDCU UR12, c[0x0][0xb20] ;  /* 0x00016400ff0c77ac */ /* 0x000ea20008000800 */
[----:B------:R-:W-:Y:S02]  /*5f20*/  UIMAD.WIDE.U32 UR4, UR58, UR55, URZ ;  /* 0x000000373a0472a5 */ /* 0x000fe4000f8e00ff */
[----:B------:R-:W-:Y:S02]  /*5f30*/  UIMAD.WIDE.U32 UR6, UR59, UR52, URZ ;  /* 0x000000343b0672a5 */ /* 0x000fe4000f8e00ff */
[----:B------:R-:W-:Y:S02]  /*5f40*/  UISETP.NE.AND UP0, UPT, UR54, 0x1, UPT ;  /* 0x000000013600788c */ /* 0x000fe4000bf05270 */
[----:B------:R-:W-:Y:S02]  /*5f50*/  UIMAD.WIDE.U32 UR8, UR37, UR55, URZ ;  /* 0x00000037250872a5 */ /* 0x000fe4000f8e00ff */
[----:B------:R-:W-:Y:S02]  /*5f60*/  UIMAD.WIDE.U32 UR10, UR38, UR52, URZ ;  /* 0x00000034260a72a5 */ /* 0x000fe4000f8e00ff */
[----:B------:R-:W-:Y:S02]  /*5f70*/  UISETP.NE.AND UP1, UPT, UR43, 0x1, UPT ;  /* 0x000000012b00788c */ /* 0x000fe4000bf25270 */
[----:B------:R-:W-:Y:S01]  /*5f80*/  UISETP.NE.AND UP2, UPT, UR42, 0x1, UPT ;  /* 0x000000012a00788c */ /* 0x000fe2000bf45270 */
[----:B------:R-:W-:Y:S02]  /*5f90*/  UMOV UR4, UR5 ;  /* 0x0000000500047c82 */ /* 0x000fe40008000000 */
[----:B--2---:R-:W-:Y:S03]  /*5fa0*/  USHF.R.U32.HI UR5, URZ, UR12, UR4 ;  /* 0x0000000cff057299 */ /* 0x004fe60008011604 */
[----:B------:R-:W-:Y:S02]  /*5fb0*/  UMOV UR4, UR7 ;  /* 0x0000000700047c82 */ /* 0x000fe40008000000 */
[----:B------:R-:W-:Y:S02]  /*5fc0*/  USHF.R.U32.HI UR7, URZ, UR53, UR4 ;  /* 0x00000035ff077299 */ /* 0x000fe40008011604 */
[----:B------:R-:W-:Y:S02]  /*5fd0*/  USEL UR4, UR58, UR5, !UP0 ;  /* 0x000000053a047287 */ /* 0x000fe4000c000000 */
[----:B------:R-:W-:Y:S01]  /*5fe0*/  USEL UR7, UR59, UR7, !UP1 ;  /* 0x000000073b077287 */ /* 0x000fe2000c800000 */
[----:B------:R-:W-:Y:S01]  /*5ff0*/  UMOV UR5, UR9 ;  /* 0x0000000900057c82 */ /* 0x000fe20008000000 */
[----:B------:R-:W-:Y:S02]  /*6000*/  UIMAD.WIDE.U32 UR8, UR4, UR40, URZ ;  /* 0x00000028040872a5 */ /* 0x000fe4000f8e00ff */
[----:B------:R-:W-:Y:S03]  /*6010*/  USHF.R.U32.HI UR6, URZ, UR12, UR5 ;  /* 0x0000000cff067299 */ /* 0x000fe60008011605 */
[----:B------:R-:W-:Y:S01]  /*6020*/  UMOV UR5, UR11 ;  /* 0x0000000b00057c82 */ /* 0x000fe20008000000 */
[----:B------:R-:W-:Y:S02]  /*6030*/  UIMAD.WIDE.U32 UR10, UR7, UR40, URZ ;  /* 0x00000028070a72a5 */ /* 0x000fe4000f8e00ff */
[----:B------:R-:W-:Y:S02]  /*6040*/  USHF.R.U32.HI UR12, URZ, UR53, UR5 ;  /* 0x00000035ff0c7299 */ /* 0x000fe40008011605 */
[----:B------:R-:W-:Y:S01]  /*6050*/  USEL UR6, UR37, UR6, !UP0 ;  /* 0x0000000625067287 */ /* 0x000fe2000c000000 */
[----:B------:R-:W-:Y:S02]  /*6060*/  UMOV UR5, UR9 ;  /* 0x0000000900057c82 */ /* 0x000fe40008000000 */
[----:B------:R-:W-:Y:S01]  /*6070*/  UMOV UR10, UR11 ;  /* 0x0000000b000a7c82 */ /* 0x000fe20008000000 */
[----:B------:R-:W-:Y:S02]  /*6080*/  @UP2 USHF.R.U32.HI UR4, URZ, UR41, UR5 ;  /* 0x00000029ff042299 */ /* 0x000fe40008011605 */
[----:B------:R-:W-:Y:S02]  /*6090*/  @UP2 USHF.R.U32.HI UR7, URZ, UR41, UR10 ;  /* 0x00000029ff072299 */ /* 0x000fe4000801160a */
[----:B------:R-:W-:Y:S02]  /*60a0*/  UIMAD UR4, UR42, UR4, URZ ;  /* 0x000000042a0472a4 */ /* 0x000fe4000f8e02ff */
[----:B------:R-:W-:Y:S02]  /*60b0*/  UIMAD.WIDE.U32 UR10, UR6, UR40, URZ ;  /* 0x00000028060a72a5 */ /* 0x000fe4000f8e00ff */
[----:B------:R-:W-:Y:S02]  /*60c0*/  USEL UR5, UR38, UR12, !UP1 ;  /* 0x0000000c26057287 */ /* 0x000fe4000c800000 */
[----:B------:R-:W-:Y:S02]  /*60d0*/  UIMAD UR8, UR42, UR7, URZ ;  /* 0x000000072a0872a4 */ /* 0x000fe4000f8e02ff */
[----:B------:R-:W-:Y:S03]  /*60e0*/  UISETP.GE.AND UP0, UPT, UR6, UR4, UPT ;  /* 0x000000040600728c */ /* 0x000fe6000bf06270 */
[----:B------:R-:W-:Y:S01]  /*60f0*/  UMOV UR4, UR11 ;  /* 0x0000000b00047c82 */ /* 0x000fe20008000000 */
[----:B------:R-:W-:Y:S02]  /*6100*/  UISETP.GE.OR UP0, UPT, UR5, UR8, UP0 ;  /* 0x000000080500728c */ /* 0x000fe40008706670 */
[----:B------:R-:W-:Y:S02]  /*6110*/  USHF.R.U32.HI UR4, URZ, UR41, UR4 ;  /* 0x00000029ff047299 */ /* 0x000fe40008011604 */
[----:B------:R-:W-:Y:S02]  /*6120*/  UIMAD.WIDE.U32 UR8, UR5, UR40, URZ ;  /* 0x00000028050872a5 */ /* 0x000fe4000f8e00ff */
[----:B------:R-:W-:Y:S02]  /*6130*/  USEL UR11, UR6, UR4, !UP2 ;  /* 0x00000004060b7287 */ /* 0x000fe4000d000000 */
[----:B------:R-:W-:Y:S02]  /*6140*/  UIADD3 UR8, UPT, UPT, -UR5, URZ, URZ ;  /* 0x000000ff05087290 */ /* 0x000fe4000fffe1ff */
[----:B------:R-:W-:Y:S01]  /*6150*/  UIADD3 UR10, UPT, UPT, -UR11, URZ, URZ ;  /* 0x000000ff0b0a7290 */ /* 0x000fe2000fffe1ff */
[----:B------:R-:W-:Y:S01]  /*6160*/  @!UP0 UMOV UR4, UR9 ;  /* 0x0000000900048c82 */ /* 0x000fe20008000000 */
[----:B------:R-:W-:Y:S02]  /*6170*/  UIADD3 UR9, UPT, UPT, -UR6, URZ, URZ ;  /* 0x000000ff06097290 */ /* 0x000fe4000fffe1ff */
[----:B------:R-:W-:Y:S02]  /*6180*/  @!UP0 USHF.R.U32.HI UR4, URZ, UR41, UR4 ;  /* 0x00000029ff048299 */ /* 0x000fe40008011604 */
[----:B------:R-:W-:Y:S02]  /*6190*/  UIMAD UR10, UR42, UR10, UR6 ;  /* 0x0000000a2a0a72a4 */ /* 0x000fe4000f8e0206 */
[----:B------:R-:W-:Y:S04]  /*61a0*/  @!UP0 USEL UR4, UR5, UR4, !UP2 ;  /* 0x0000000405048287 */ /* 0x000fe8000d000000 */
[----:B------:R-:W-:Y:S02]  /*61b0*/  @!UP0 UIMAD UR10, UR7, UR10, UR4 ;  /* 0x0000000a070a82a4 */ /* 0x000fe4000f8e0204 */
[----:B------:R-:W-:Y:S02]  /*61c0*/  @!UP0 UIADD3 UR11, UPT, UPT, UR11, -UR4, URZ ;  /* 0x800000040b0b8290 */ /* 0x000fe4000fffe0ff */
[----:B------:R-:W-:Y:S02]  /*61d0*/  UIMAD UR7, UR43, UR8, UR38 ;  /* 0x000000082b0772a4 */ /* 0x000fe4000f8e0226 */
[----:B------:R-:W-:Y:S02]  /*61e0*/  @!UP0 UIMAD UR6, UR11, UR42, UR5 ;  /* 0x0000002a0b0682a4 */ /* 0x000fe4000f8e0205 */
[----:B------:R-:W-:Y:S01]  /*61f0*/  UIMAD UR4, UR54, UR9, UR37 ;  /* 0x00000009360472a4 */ /* 0x000fe2000f8e0225 */
[----:B------:R-:W-:Y:S02]  /*6200*/  @!UP0 UMOV UR5, UR10 ;  /* 0x0000000a00058c82 */ /* 0x000fe40008000000 */
[----:B------:R-:W-:Y:S02]  /*6210*/  UIMAD UR38, UR5, UR43, UR7 ;  /* 0x0000002b052672a4 */ /* 0x000fe4000f8e0207 */
[----:B------:R-:W-:Y:S11]  /*6220*/  UIMAD UR37, UR6, UR54, UR4 ;  /* 0x00000036062572a4 */ /* 0x000ff6000f8e0204 */
[----:B------:R-:W-:Y:S01]  /*6230*/  @!UPT UIADD3 URZ, UPT, UPT, URZ, URZ, URZ ;  /* 0x000000fffffff290 */ /* 0x000fe2000fffe0ff */
.L_x_108:
[----:B------:R-:W-:Y:S01]  /*6240*/  UISETP.NE.AND UP0, UPT, UR39, 0x1, UPT ;  /* 0x000000012700788c */ /* 0x000fe2000bf05270 */
[----:B------:R-:W-:Y:S01]  /*6250*/  LOP3.LUT P0, RZ, R56, 0x1b0, RZ, 0xc0, !PT ;  /* 0x000001b038ff7812 */ /* 0x000fe2000780c0ff */
[----:B------:R-:W-:Y:S01]  /*6260*/  USHF.L.U32 UR50, UR35, 0x7, URZ ;  /* 0x0000000723327899 */ /* 0x000fe200080006ff */
[----:B------:R-:W-:Y:S01]  /*6270*/  BSSY.RECONVERGENT B6, `(.L_x_109) ;  /* 0x0000034000067945 */ /* 0x000fe20003800200 */
[----:B------:R-:W-:Y:S01]  /*6280*/  USHF.L.U32 UR49, UR34, 0x6, URZ ;  /* 0x0000000622317899 */ /* 0x000fe200080006ff */
[----:B------:R-:W-:Y:S06]  /*6290*/  IADD3 R58, PT, PT, R58, 0x1, RZ ;  /* 0x000000013a3a7810 */ /* 0x000fec0007ffe0ff */
[----:B------:R-:W2:Y:S01]  /*62a0*/  @!UP0 LDCU.128 UR12, c[0x0][0xb10] ;  /* 0x00016200ff0c87ac */ /* 0x000ea20008000c00 */
[----:B------:R-:W3:Y:S01]  /*62b0*/  @!UP0 LDCU UR5, c[0x0][0xb0c] ;  /* 0x00016180ff0587ac */ /* 0x000ee20008000800 */
[----:B------:R-:W4:Y:S01]  /*62c0*/  @!UP0 LDCU UR10, c[0x0][0xb20] ;  /* 0x00016400ff0a87ac */ /* 0x000f220008000800 */
[----:B--2---:R-:W-:Y:S02]  /*62d0*/  UIMAD.WIDE.U32 UR8, UR38, UR12, URZ ;  /* 0x0000000c260872a5 */ /* 0x004fe4000f8e00ff */
[----:B------:R-:W-:Y:S02]  /*62e0*/  UIMAD.WIDE.U32 UR6, UR37, UR15, URZ ;  /* 0x0000000f250672a5 */ /* 0x000fe4000f8e00ff */
[----:B------:R-:W-:Y:S03]  /*62f0*/  @!UP0 UISETP.NE.AND UP1, UPT, UR14, 0x1, UPT ;  /* 0x000000010e00888c */ /* 0x000fe6000bf25270 */
[----:B------:R-:W-:Y:S01]  /*6300*/  @!UP0 UMOV UR4, UR9 ;  /* 0x0000000900048c82 */ /* 0x000fe20008000000 */
[----:B---3--:R-:W-:Y:S02]  /*6310*/  @!UP0 UISETP.NE.AND UP2, UPT, UR5, 0x1, UPT ;  /* 0x000000010500888c */ /* 0x008fe4000bf45270 */
[----:B------:R-:W-:Y:S01]  /*6320*/  @!UP0 USHF.R.U32.HI UR4, URZ, UR13, UR4 ;  /* 0x0000000dff048299 */ /* 0x000fe20008011604 */
[----:B------:R-:W-:Y:S02]  /*6330*/  @!UP0 UMOV UR6, UR7 ;  /* 0x0000000700068c82 */ /* 0x000fe40008000000 */
[----:B----4-:R-:W-:Y:S02]  /*6340*/  @!UP0 USHF.R.U32.HI UR6, URZ, UR10, UR6 ;  /* 0x0000000aff068299 */ /* 0x010fe40008011606 */
[----:B------:R-:W-:Y:S02]  /*6350*/  @!UP0 USEL UR7, UR38, UR4, !UP2 ;  /* 0x0000000426078287 */ /* 0x000fe4000d000000 */
[----:B------:R-:W-:Y:S04]  /*6360*/  @!UP0 USEL UR6, UR37, UR6, !UP1 ;  /* 0x0000000625068287 */ /* 0x000fe8000c800000 */
[----:B------:R-:W-:Y:S02]  /*6370*/  @!UP0 UIADD3 UR4, UPT, UPT, -UR7, UR6, URZ ;  /* 0x0000000607048290 */ /* 0x000fe4000fffe1ff */
[----:B------:R-:W-:Y:S02]  /*6380*/  @!UP0 UIADD3 UR6, UPT, UPT, UR7, -UR6, URZ ;  /* 0x8000000607068290 */ /* 0x000fe4000fffe0ff */
[----:B------:R-:W-:Y:S02]  /*6390*/  @!UP0 UIMAD UR38, UR4, UR5, UR38 ;  /* 0x00000005042682a4 */ /* 0x000fe4000f8e0226 */
[----:B------:R-:W-:Y:S01]  /*63a0*/  @!UP0 UIMAD UR37, UR6, UR14, UR37 ;  /* 0x0000000e062582a4 */ /* 0x000fe2000f8e0225 */
[----:B------:R-:W-:Y:S11]  /*63b0*/  @!P0 BRA `(.L_x_110) ;  /* 0x00000000007c8947 */ /* 0x000ff60003800000 */
[----:B------:R-:W2:Y:S01]  /*63c0*/  LDCU.64 UR8, c[0x4][0x80] ;  /* 0x01001000ff0877ac */ /* 0x000ea20008000a00 */
[----:B------:R-:W-:Y:S01]  /*63d0*/  MOV R2, 0x0 ;  /* 0x0000000000027802 */ /* 0x000fe20000000f00 */
[----:B------:R-:W-:Y:S02]  /*63e0*/  HFMA2 R12, -RZ, RZ, 0, 5.9604644775390625e-08 ;  /* 0x00000001ff0c7431 */ /* 0x000fe400000001ff */
[----:B------:R-:W-:Y:S01]  /*63f0*/  IMAD.MOV.U32 R8, RZ, RZ, 0x70 ;  /* 0x00000070ff087424 */ /* 0x000fe200078e00ff */
[----:B------:R3:W4:Y:S01]  /*6400*/  LDC.64 R14, c[0x4][R2] ;  /* 0x01000000020e7b82 */ /* 0x0007220000000a00 */
[----:B------:R-:W1:Y:S01]  /*6410*/  LDCU.64 UR6, c[0x4][0x88] ;  /* 0x01001100ff0677ac */ /* 0x000e620008000a00 */
[----:B------:R-:W-:Y:S01]  /*6420*/  IMAD.MOV.U32 R13, RZ, RZ, RZ ;  /* 0x000000ffff0d7224 */ /* 0x000fe200078e00ff */
[----:B------:R-:W1:Y:S01]  /*6430*/  LDCU.64 UR4, c[0x4][0x8] ;  /* 0x01000100ff0477ac */ /* 0x000e620008000a00 */
[----:B--2---:R-:W-:Y:S01]  /*6440*/  MOV R5, UR9 ;  /* 0x0000000900057c02 */ /* 0x004fe20008000f00 */
[----:B------:R-:W-:Y:S01]  /*6450*/  IMAD.U32 R4, RZ, RZ, UR8 ;  /* 0x00000008ff047e24 */ /* 0x000fe2000f8e00ff */
[----:B-1----:R-:W-:Y:S01]  /*6460*/  MOV R7, UR7 ;  /* 0x0000000700077c02 */ /* 0x002fe20008000f00 */
[----:B------:R-:W-:Y:S01]  /*6470*/  IMAD.U32 R6, RZ, RZ, UR6 ;  /* 0x00000006ff067e24 */ /* 0x000fe2000f8e00ff */
[----:B------:R-:W-:Y:S01]  /*6480*/  MOV R11, UR5 ;  /* 0x00000005000b7c02 */ /* 0x000fe20008000f00 */
[----:B------:R-:W-:Y:S02]  /*6490*/  IMAD.U32 R10, RZ, RZ, UR4 ;  /* 0x00000004ff0a7e24 */ /* 0x000fe4000f8e00ff */
[----:B------:R-:W-:Y:S07]  /*64a0*/  LEPC R20, `(.L_x_111) ;  /* 0x000000001014794e */ /* 0x000fee0000000000 */
[----:B---345:R-:W-:Y:S05]  /*64b0*/  CALL.ABS.NOINC R14 ;  /* 0x000000000e007343 */ /* 0x038fea0003c00000 */
.L_x_111:
[----:B------:R-:W1:Y:S01]  /*64c0*/  LDCU.64 UR8, c[0x4][0x80] ;  /* 0x01001000ff0877ac */ /* 0x000e620008000a00 */
[----:B------:R-:W2:Y:S01]  /*64d0*/  LDC.64 R2, c[0x4][R2] ;  /* 0x0100000002027b82 */ /* 0x000ea20000000a00 */
[----:B------:R-:W-:Y:S02]  /*64e0*/  HFMA2 R12, -RZ, RZ, 0, 5.9604644775390625e-08 ;  /* 0x00000001ff0c7431 */ /* 0x000fe400000001ff */
[----:B------:R-:W-:Y:S02]  /*64f0*/  IMAD.MOV.U32 R8, RZ, RZ, 0x70 ;  /* 0x00000070ff087424 */ /* 0x000fe400078e00ff */
[----:B------:R-:W-:Y:S01]  /*6500*/  IMAD.MOV.U32 R13, RZ, RZ, RZ ;  /* 0x000000ffff0d7224 */ /* 0x000fe200078e00ff */
[----:B------:R-:W3:Y:S01]  /*6510*/  LDCU.64 UR6, c[0x4][0x88] ;  /* 0x01001100ff0677ac */ /* 0x000ee20008000a00 */
[----:B------:R-:W4:Y:S01]  /*6520*/  LDCU.64 UR4, c[0x4][0x8] ;  /* 0x01000100ff0477ac */ /* 0x000f220008000a00 */
[----:B-1----:R-:W-:Y:S02]  /*6530*/  MOV R4, UR8 ;  /* 0x0000000800047c02 */ /* 0x002fe40008000f00 */
[----:B------:R-:W-:Y:S02]  /*6540*/  MOV R5, UR9 ;  /* 0x0000000900057c02 */ /* 0x000fe40008000f00 */
[----:B---3--:R-:W-:Y:S01]  /*6550*/  MOV R7, UR7 ;  /* 0x0000000700077c02 */ /* 0x008fe20008000f00 */
[----:B------:R-:W-:Y:S01]  /*6560*/  IMAD.U32 R6, RZ, RZ, UR6 ;  /* 0x00000006ff067e24 */ /* 0x000fe2000f8e00ff */
[----:B----4-:R-:W-:Y:S01]  /*6570*/  MOV R11, UR5 ;  /* 0x00000005000b7c02 */ /* 0x010fe20008000f00 */
[----:B------:R-:W-:Y:S02]  /*6580*/  IMAD.U32 R10, RZ, RZ, UR4 ;  /* 0x00000004ff0a7e24 */ /* 0x000fe4000f8e00ff */
[----:B------:R-:W-:Y:S07]  /*6590*/  LEPC R20, `(.L_x_110) ;  /* 0x000000001014794e */ /* 0x000fee0000000000 */
[----:B--2---:R-:W-:Y:S05]  /*65a0*/  CALL.ABS.NOINC R2 ;  /* 0x0000000002007343 */ /* 0x004fea0003c00000 */
.L_x_110:
[----:B------:R-:W-:Y:S05]  /*65b0*/  BSYNC.RECONVERGENT B6 ;  /* 0x0000000000067941 */ /* 0x000fea0003800200 */
.L_x_109:
[----:B------:R-:W-:Y:S01]  /*65c0*/  R2UR UR4, R55 ;  /* 0x00000000370472ca */ /* 0x000fe200000e0000 */
[----:B------:R-:W-:Y:S01]  /*65d0*/  UISETP.NE.U32.AND UP0, UPT, UR62, URZ, UPT ;  /* 0x000000ff3e00728c */ /* 0x000fe2000bf05070 */
[----:B------:R-:W-:Y:S02]  /*65e0*/  ISETP.NE.U32.AND P4, PT, R50, RZ, PT ;  /* 0x000000ff3200720c */ /* 0x000fe40003f85070 */
[----:B------:R-:W-:Y:S01]  /*65f0*/  ISETP.NE.U32.AND P2, PT, RZ, UR56, PT ;  /* 0x00000038ff007c0c */ /* 0x000fe2000bf45070 */
[----:B------:R-:W-:Y:S01]  /*6600*/  UISETP.NE.AND.EX UP1, UPT, UR63, URZ, UPT, UP0 ;  /* 0x000000ff3f00728c */ /* 0x000fe2000bf25300 */
[----:B------:R-:W-:Y:S01]  /*6610*/  ISETP.NE.AND.EX P4, PT, R51, RZ, PT, P4 ;  /* 0x000000ff3300720c */ /* 0x000fe20003f85340 */
[----:B------:R-:W-:Y:S01]  /*6620*/  UPLOP3.LUT UP0, UPT, UPT, UPT, UPT, 0x40, 0x4 ;  /* 0x000000000004789c */ /* 0x000fe20003f0e870 */
[----:B------:R-:W-:Y:S05]  /*6630*/  ISETP.NE.AND.EX P2, PT, RZ, UR57, PT, P2 ;  /* 0x00000039ff007c0c */ /* 0x000fea000bf45320 */
[----:B------:R-:W-:Y:S06]  /*6640*/  UISETP.NE.AND UP2, UPT, UR4, URZ, UPT ;  /* 0x000000ff0400728c */ /* 0x000fec000bf45270 */
[----:B------:R-:W-:Y:S05]  /*6650*/  PLOP3.LUT P1, PT, PT, PT, UP2, 0x80, 0x8 ;  /* 0x000000000008781c */ /* 0x000fea0003f2f028 */
[----:B------:R-:W-:Y:S06]  /*6660*/  @UP2 UPLOP3.LUT UP0, UPT, UPT, UPT, UP1, 0x80, 0x8 ;  /* 0x000000000008289c */ /* 0x000fec0003f0f010 */
[----:B------:R-:W-:Y:S01]  /*6670*/  PLOP3.LUT P0, PT, PT, PT, UP0, 0x80, 0x8 ;  /* 0x000000000008781c */ /* 0x000fe20003f0f008 */
[----:B------:R-:W-:Y:S01]  /*6680*/  @!UPT UIADD3 URZ, UPT, UPT, URZ, URZ, URZ ;  /* 0x000000fffffff290 */ /* 0x000fe2000fffe0ff */
[----:B------:R-:W-:Y:S11]  /*6690*/  BRA.U !UP1, `(.L_x_112) ;  /* 0x00000001093c7547 */ /* 0x000ff6000b800000 */
[----:B------:R-:W-:Y:S01]  /*66a0*/  UISETP.NE.U32.AND UP0, UPT, UR56, URZ, UPT ;  /* 0x000000ff3800728c */ /* 0x000fe2000bf05070 */
[----:B-1----:R-:W-:Y:S01]  /*66b0*/  HFMA2 R0, -RZ, RZ, 0, 5.9604644775390625e-08 ;  /* 0x00000001ff007431 */ /* 0x002fe200000001ff */
[----:B------:R-:W1:Y:S01]  /*66c0*/  LDCU.64 UR8, c[0x0][0x358] ;  /* 0x00006b00ff0877ac */ /* 0x000e620008000a00 */
[----:B------:R-:W-:Y:S01]  /*66d0*/  IMAD.MOV.U32 R26, RZ, RZ, 0x1 ;  /* 0x00000001ff1a7424 */ /* 0x000fe200078e00ff */
[----:B------:R-:W-:Y:S06]  /*66e0*/  UISETP.NE.AND.EX UP0, UPT, UR57, URZ, UPT, UP0 ;  /* 0x000000ff3900728c */ /* 0x000fec000bf05300 */
        /* <DEDUP_REMOVED lines=9> */
[----:B--23--:R-:W-:Y:S02]  /*6780*/  @!P3 IMAD.U32 R27, RZ, RZ, UR4 ;  /* 0x00000004ff1bbe24 */ /* 0x00cfe4000f8e00ff */
.L_x_112:
[----:B------:R-:W-:Y:S05]  /*6790*/  @!P4 BRA `(.L_x_113) ;  /* 0x000000000024c947 */ /* 0x000fea0003800000 */
[----:B------:R-:W-:Y:S01]  /*67a0*/  ISETP.NE.U32.AND P3, PT, R48, RZ, PT ;  /* 0x000000ff3000720c */ /* 0x000fe20003f65070 */
[----:B------:R-:W2:Y:S03]  /*67b0*/  LDCU.64 UR4, c[0x0][0x358] ;  /* 0x00006b00ff0477ac */ /* 0x000ea60008000a00 */
[----:B------:R-:W-:Y:S11]  /*67c0*/  ISETP.NE.AND.EX P3, PT, R49, RZ, PT, P3 ;  /* 0x000000ff3100720c */ /* 0x000ff60003f65330 */
[----:B------:R-:W-:Y:S02]  /*67d0*/  @!UPT UIADD3 URZ, UPT, UPT, URZ, URZ, URZ ;  /* 0x000000fffffff290 */ /* 0x000fe4000fffe0ff */
[----:B------:R-:W3:Y:S01]  /*67e0*/  @P3 LDC.64 R2, c[0x0][0x8a8] ;  /* 0x00022a00ff023b82 */ /* 0x000ee20000000a00 */
[----:B-1----:R-:W-:Y:S04]  /*67f0*/  @P3 IMAD R0, R50, UR36, RZ ;  /* 0x0000002432003c24 */ /* 0x002fe8000f8e02ff */
[----:B---3--:R-:W-:Y:S05]  /*6800*/  @P3 IMAD.WIDE R2, R0, 0x4, R2 ;  /* 0x0000000400023825 */ /* 0x008fea00078e0202 */
[----:B--2--5:R2:W5:Y:S02]  /*6810*/  @P3 LDG.E R24, desc[UR4][R2.64] ;  /* 0x0000000402183981 */ /* 0x024564000c1e1900 */
[----:B--2---:R-:W3:Y:S02]  /*6820*/  @!P3 LDC R24, c[0x0][0x8a0] ;  /* 0x00022800ff18bb82 */ /* 0x004ee40000000800 */
.L_x_113:
[----:B-----5:R-:W-:Y:S01]  /*6830*/  FSETP.NEU.AND P3, PT, R27, RZ, PT ;  /* 0x000000ff1b00720b */ /* 0x020fe20003f6d000 */
[----:B------:R-:W-:Y:S01]  /*6840*/  BSSY B1, `(.L_x_114) ;  /* 0x0000039000017945 */ /* 0x000fe20003800000 */
[----:B------:R-:W-:Y:S01]  /*6850*/  SEL R3, RZ, 0xffffffff, P2 ;  /* 0xffffffffff037807 */ /* 0x000fe20001000000 */
[----:B------:R-:W-:Y:S01]  /*6860*/  IMAD.MOV.U32 R72, RZ, RZ, 0x1 ;  /* 0x00000001ff487424 */ /* 0x000fe200078e00ff */
[----:B------:R-:W-:Y:S01]  /*6870*/  @P1 LOP3.LUT P2, RZ, R26, 0xff, RZ, 0xc0, !PT ;  /* 0x000000ff1aff1812 */ /* 0x000fe2000784c0ff */
[----:B------:R-:W-:Y:S01]  /*6880*/  IMAD R25, R22, 0x40, R23 ;  /* 0x0000004016197824 */ /* 0x000fe200078e0217 */
[----:B-1----:R-:W-:Y:S01]  /*6890*/  @P1 SEL R0, RZ, 0xffffffff, P3 ;  /* 0xffffffffff001807 */ /* 0x002fe20001800000 */
[----:B------:R-:W-:Y:S01]  /*68a0*/  IMAD R59, R66, -0x10, R64 ;  /* 0xfffffff0423b7824 */ /* 0x000fe200078e0240 */
[----:B------:R-:W-:Y:S01]  /*68b0*/  LOP3.LUT R62, R62, 0x1, RZ, 0x3c, !PT ;  /* 0x000000013e3e7812 */ /* 0x000fe200078e3cff */
[----:B------:R-:W-:Y:S01]  /*68c0*/  IMAD.MOV.U32 R71, RZ, RZ, RZ ;  /* 0x000000ffff477224 */ /* 0x000fe200078e00ff */
[C---:B------:R-:W-:Y:S02]  /*68d0*/  @P0 SEL R0, R3.reuse, R0, !P2 ;  /* 0x0000000003000207 */ /* 0x040fe40005000000 */
[----:B------:R-:W-:Y:S02]  /*68e0*/  CS2R R46, SRZ ;  /* 0x00000000002e7805 */ /* 0x000fe4000001ff00 */
[----:B------:R-:W-:Y:S02]  /*68f0*/  LEA R69, R22, UR44, 0x3 ;  /* 0x0000002c16457c11 */ /* 0x000fe4000f8e18ff */
[----:B------:R-:W-:Y:S02]  /*6900*/  CS2R R44, SRZ ;  /* 0x00000000002c7805 */ /* 0x000fe4000001ff00 */
[----:B------:R-:W-:Y:S02]  /*6910*/  @P1 LOP3.LUT R0, R0, 0x1, RZ, 0xc0, !PT ;  /* 0x0000000100001812 */ /* 0x000fe400078ec0ff */
[----:B------:R-:W-:Y:S02]  /*6920*/  CS2R R42, SRZ ;  /* 0x00000000002a7805 */ /* 0x000fe4000001ff00 */
[----:B------:R-:W-:Y:S02]  /*6930*/  PLOP3.LUT P2, PT, PT, PT, UP1, 0x80, 0x8 ;  /* 0x000000000008781c */ /* 0x000fe40003f4f018 */
[----:B------:R-:W-:Y:S02]  /*6940*/  CS2R R40, SRZ ;  /* 0x0000000000287805 */ /* 0x000fe4000001ff00 */
[----:B------:R-:W-:Y:S02]  /*6950*/  ISETP.NE.U32.OR P5, PT, R0, 0x1, !P1 ;  /* 0x000000010000780c */ /* 0x000fe40004fa5470 */
[----:B------:R-:W-:Y:S02]  /*6960*/  CS2R R38, SRZ ;  /* 0x0000000000267805 */ /* 0x000fe4000001ff00 */
[----:B------:R-:W-:Y:S02]  /*6970*/  LOP3.LUT P4, R57, R26, 0xff, RZ, 0xc0, !PT ;  /* 0x000000ff1a397812 */ /* 0x000fe4000788c0ff */
[----:B------:R-:W-:Y:S02]  /*6980*/  CS2R R36, SRZ ;  /* 0x0000000000247805 */ /* 0x000fe4000001ff00 */
[----:B------:R-:W-:Y:S02]  /*6990*/  SEL R2, RZ, 0xffffffff, P3 ;  /* 0xffffffffff027807 */ /* 0x000fe40001800000 */
[----:B------:R-:W-:Y:S02]  /*69a0*/  CS2R R34, SRZ ;  /* 0x0000000000227805 */ /* 0x000fe4000001ff00 */
[----:B------:R-:W-:Y:S02]  /*69b0*/  P2R R68, PR, RZ, 0x20 ;  /* 0x00000020ff447803 */ /* 0x000fe40000000000 */
[----:B------:R-:W-:Y:S02]  /*69c0*/  CS2R R32, SRZ ;  /* 0x0000000000207805 */ /* 0x000fe4000001ff00 */
[----:B------:R-:W-:Y:S02]  /*69d0*/  @P2 SEL R2, R3, R2, !P4 ;  /* 0x0000000203022207 */ /* 0x000fe40006000000 */
[----:B------:R-:W-:Y:S02]  /*69e0*/  @P5 SHF.L.U32 R0, R62, 0x1f, RZ ;  /* 0x0000001f3e005819 */ /* 0x000fe400000006ff */
[----:B------:R-:W-:Y:S02]  /*69f0*/  LOP3.LUT R2, R2, 0x1, RZ, 0xc0, !PT ;  /* 0x0000000102027812 */ /* 0x000fe400078ec0ff */
[----:B------:R1:W2:Y:S02]  /*6a00*/  @P5 SYNCS.PHASECHK.TRANS64.TRYWAIT P1, [UR44+0x90], R0 ;  /* 0x00009000ff0055a7 */ /* 0x0002a4000802112c */
[----:B------:R-:W-:Y:S04]  /*6a10*/  ISETP.NE.U32.AND P2, PT, R2, 0x1, PT ;  /* 0x000000010200780c */ /* 0x000fe80003f45070 */
[----:B------:R-:W-:Y:S02]  /*6a20*/  P2R R73, PR, RZ, 0x4 ;  /* 0x00000004ff497803 */ /* 0x000fe40000000000 */
[----:B-1----:R-:W-:Y:S04]  /*6a30*/  SHF.L.U32 R0, R61, 0x1f, RZ ;  /* 0x0000001f3d007819 */ /* 0x002fe800000006ff */
[----:B------:R1:W4:Y:S01]  /*6a40*/  SYNCS.PHASECHK.TRANS64.TRYWAIT P0, [R69+URZ+0x100], R0 ;  /* 0x00010000450075a7 */ /* 0x00032200080011ff */
[----:B--2---:R-:W-:Y:S01]  /*6a50*/  @P5 SEL R72, RZ, 0x1, !P1 ;  /* 0x00000001ff485807 */ /* 0x004fe20004800000 */
[----:B-1----:R-:W-:Y:S06]  /*6a60*/  @!P5 BRA `(.L_x_115) ;  /* 0x000000000058d947 */ /* 0x002fec0003800000 */
[----:B------:R-:W-:Y:S01]  /*6a70*/  IMAD.MOV.U32 R46, RZ, RZ, RZ ;  /* 0x000000ffff2e7224 */ /* 0x000fe200078e00ff */
[----:B------:R-:W-:Y:S01]  /*6a80*/  ISETP.NE.AND P1, PT, R72, RZ, PT ;  /* 0x000000ff4800720c */ /* 0x000fe20003f25270 */
[----:B------:R-:W-:Y:S01]  /*6a90*/  BSSY B0, `(.L_x_116) ;  /* 0x000000c000007945 */ /* 0x000fe20003800000 */
[----:B------:R-:W-:Y:S02]  /*6aa0*/  CS2R R34, SRZ ;  /* 0x0000000000227805 */ /* 0x000fe4000001ff00 */
[----:B------:R-:W-:Y:S02]  /*6ab0*/  CS2R R32, SRZ ;  /* 0x0000000000207805 */ /* 0x000fe4000001ff00 */
[----:B------:R-:W-:Y:S02]  /*6ac0*/  CS2R R38, SRZ ;  /* 0x0000000000267805 */ /* 0x000fe4000001ff00 */
[----:B------:R-:W-:Y:S02]  /*6ad0*/  CS2R R36, SRZ ;  /* 0x0000000000247805 */ /* 0x000fe4000001ff00 */
[----:B------:R-:W-:Y:S02]  /*6ae0*/  CS2R R42, SRZ ;  /* 0x00000000002a7805 */ /* 0x000fe4000001ff00 */
[----:B------:R-:W-:Y:S02]  /*6af0*/  CS2R R40, SRZ ;  /* 0x0000000000287805 */ /* 0x000fe4000001ff00 */
[----:B------:R-:W-:Y:S01]  /*6b00*/  CS2R R44, SRZ ;  /* 0x00000000002c7805 */ /* 0x000fe2000001ff00 */
[----:B------:R-:W-:Y:S06]  /*6b10*/  @P1 BRA `(.L_x_117) ;  /* 0x00000000000c1947 */ /* 0x000fec0003800000 */
[----:B------:R-:W-:Y:S04]  /*6b20*/  SHF.L.U32 R3, R62, 0x1f, RZ ;  /* 0x0000001f3e037819 */ /* 0x000fe800000006ff */
[----:B------:R-:W1:Y:S02]  /*6b30*/  SYNCS.PHASECHK.TRANS64.TRYWAIT P1, [UR44+0x90], R3 ;  /* 0x00009003ff0075a7 */ /* 0x000e64000802112c */
[----:B-1----:R-:W-:Y:S05]  /*6b40*/  @!P1 BRA `(.L_x_118) ;  /* 0x0000002c00409947 */ /* 0x002fea0003800000 */
.L_x_117:
[----:B------:R-:W-:Y:S05]  /*6b50*/  BSYNC B0 ;  /* 0x0000000000007941 */ /* 0x000fea0003800000 */
.L_x_116:
[----:B------:R-:W-:Y:S01]  /*6b60*/  ISETP.NE.AND P1, PT, R73, RZ, PT ;  /* 0x000000ff4900720c */ /* 0x000fe20003f25270 */
[----:B------:R-:W-:Y:S11]  /*6b70*/  HFMA2 R71, -RZ, RZ, 0, 5.9604644775390625e-08 ;  /* 0x00000001ff477431 */ /* 0x000ff600000001ff */
[----:B------:R-:W-:Y:S01]  /*6b80*/  @!UPT UIADD3 URZ, UPT, UPT, URZ, URZ, URZ ;  /* 0x000000fffffff290 */ /* 0x000fe2000fffe0ff */
[----:B------:R2:W1:Y:S04]  /*6b90*/  @P1 LDS.128 R32, [R65] ;  /* 0x0000000041201984 */ /* 0x0004680000000c00 */
[----:B------:R2:W1:Y:S04]  /*6ba0*/  @P1 LDS.128 R36, [R64+0x10] ;  /* 0x0000100040241984 */ /* 0x0004680000000c00 */
[----:B------:R2:W1:Y:S04]  /*6bb0*/  @P1 LDS.128 R40, [R63+0x20] ;  /* 0x000020003f281984 */ /* 0x0004680000000c00 */
[----:B------:R2:W1:Y:S02]  /*6bc0*/  @P1 LDS.128 R44, [R59+0x30] ;  /* 0x000030003b2c1984 */ /* 0x0004640000000c00 */
.L_x_115:
[----:B------:R-:W-:Y:S05]  /*6bd0*/  BSYNC B1 ;  /* 0x0000000000017941 */ /* 0x000fea0003800000 */
.L_x_114:
[----:B-1----:R-:W-:Y:S04]  /*6be0*/  SHF.R.U32.HI R2, RZ, 0x15, R25 ;  /* 0x00000015ff027819 */ /* 0x002fe80000011619 */
[----:B------:R-:W-:Y:S01]  /*6bf0*/  LOP3.LUT P1, RZ, R2, 0x3, R52, 0x48, !PT ;  /* 0x0000000302ff7812 */ /* 0x000fe20007824834 */
[----:B------:R-:W-:Y:S01]  /*6c00*/  @!UPT UIADD3 URZ, UPT, UPT, URZ, URZ, URZ ;  /* 0x000000fffffff290 */ /* 0x000fe2000fffe0ff */
[----:B----4-:R-:W-:Y:S11]  /*6c10*/  @P0 BRA `(.L_x_119) ;  /* 0x0000000000080947 */ /* 0x010ff60003800000 */
[----:B------:R-:W1:Y:S02]  /*6c20*/  SYNCS.PHASECHK.TRANS64.TRYWAIT P0, [R69+URZ+0x100], R0 ;  /* 0x00010000450075a7 */ /* 0x000e6400080011ff */
[----:B-1----:R-:W-:Y:S05]  /*6c30*/  @!P0 BRA `(.L_x_120) ;  /* 0x0000002c001c8947 */ /* 0x002fea0003800000 */
.L_x_119:
[----:B------:R-:W-:Y:S05]  /*6c40*/  @!P1 BRA `(.L_x_121) ;  /* 0x0000000000409947 */ /* 0x000fea0003800000 */
[----:B------:R-:W4:Y:S01]  /*6c50*/  LDCU.64 UR8, c[0x4][0x70] ;  /* 0x01000e00ff0877ac */ /* 0x000f220008000a00 */
[----:B------:R-:W-:Y:S01]  /*6c60*/  MOV R3, 0x0 ;  /* 0x0000000000037802 */ /* 0x000fe20000000f00 */
[----:B------:R-:W-:Y:S02]  /*6c70*/  HFMA2 R12, -RZ, RZ, 0, 5.9604644775390625e-08 ;  /* 0x00000001ff0c7431 */ /* 0x000fe400000001ff */
[----:B------:R-:W-:Y:S02]  /*6c80*/  IMAD.MOV.U32 R8, RZ, RZ, 0x192 ;  /* 0x00000192ff087424 */ /* 0x000fe400078e00ff */
[----:B------:R-:W-:Y:S01]  /*6c90*/  IMAD.MOV.U32 R13, RZ, RZ, RZ ;  /* 0x000000ffff0d7224 */ /* 0x000fe200078e00ff */
[----:B------:R-:W5:Y:S01]  /*6ca0*/  LDCU.64 UR6, c[0x4][0x78] ;  /* 0x01000f00ff0677ac */ /* 0x000f620008000a00 */
[----:B------:R-:W1:Y:S01]  /*6cb0*/  LDC.64 R2, c[0x4][R3] ;  /* 0x0100000003027b82 */ /* 0x000e620000000a00 */
[----:B------:R-:W2:Y:S01]  /*6cc0*/  LDCU.64 UR4, c[0x4][0x10] ;  /* 0x01000200ff0477ac */ /* 0x000ea20008000a00 */
[----:B----4-:R-:W-:Y:S01]  /*6cd0*/  MOV R5, UR9 ;  /* 0x0000000900057c02 */ /* 0x010fe20008000f00 */
[----:B------:R-:W-:Y:S01]  /*6ce0*/  IMAD.U32 R4, RZ, RZ, UR8 ;  /* 0x00000008ff047e24 */ /* 0x000fe2000f8e00ff */
[----:B-----5:R-:W-:Y:S01]  /*6cf0*/  MOV R7, UR7 ;  /* 0x0000000700077c02 */ /* 0x020fe20008000f00 */
[----:B------:R-:W-:Y:S01]  /*6d00*/  IMAD.U32 R6, RZ, RZ, UR6 ;  /* 0x00000006ff067e24 */ /* 0x000fe2000f8e00ff */
[----:B--2---:R-:W-:Y:S01]  /*6d10*/  MOV R11, UR5 ;  /* 0x00000005000b7c02 */ /* 0x004fe20008000f00 */
[----:B------:R-:W-:Y:S02]  /*6d20*/  IMAD.U32 R10, RZ, RZ, UR4 ;  /* 0x00000004ff0a7e24 */ /* 0x000fe4000f8e00ff */
[----:B------:R-:W-:Y:S07]  /*6d30*/  LEPC R20, `(.L_x_121) ;  /* 0x000000001014794e */ /* 0x000fee0000000000 */
[----:B-1-3--:R-:W-:Y:S05]  /*6d40*/  CALL.ABS.NOINC R2 ;  /* 0x0000000002007343 */ /* 0x00afea0003c00000 */
.L_x_121:
[----:B------:R-:W-:Y:S05]  /*6d50*/  WARPSYNC.ALL ;  /* 0x0000000000007948 */ /* 0x000fea0003800000 */
[----:B------:R-:W-:Y:S01]  /*6d60*/  R2UR UR4, R25 ;  /* 0x00000000190472ca */ /* 0x000fe200000e0000 */
[----:B------:R-:W-:Y:S01]  /*6d70*/  BSSY.RECONVERGENT B0, `(.L_x_122) ;  /* 0x0000039000007945 */ /* 0x000fe20003800200 */
[----:B------:R-:W-:Y:S11]  /*6d80*/  ISETP.NE.AND P0, PT, R67, RZ, PT ;  /* 0x000000ff4300720c */ /* 0x000ff60003f05270 */
[----:B------:R-:W1:Y:S02]  /*6d90*/  LDTM.x16 R4, tmem[UR4] ;  /* 0x00000004000479ee */ /* 0x000e640008240000 */
[C---:B-1-3--:R-:W-:Y:S01]  /*6da0*/  FMUL R0, R24.reuse, R4 ;  /* 0x0000000418007220 */ /* 0x04afe20000400000 */
[C---:B------:R-:W-:Y:S01]  /*6db0*/  FMUL R2, R24.reuse, R5 ;  /* 0x0000000518027220 */ /* 0x040fe20000400000 */
[C---:B------:R-:W-:Y:S01]  /*6dc0*/  FMUL R3, R24.reuse, R6 ;  /* 0x0000000618037220 */ /* 0x040fe20000400000 */
[C---:B------:R-:W-:Y:S01]  /*6dd0*/  FMUL R7, R24.reuse, R7 ;  /* 0x0000000718077220 */ /* 0x040fe20000400000 */
[C---:B------:R-:W-:Y:S01]  /*6de0*/  FFMA R28, R27.reuse, R32, R0 ;  /* 0x000000201b1c7223 */ /* 0x040fe20000000000 */
        /* <DEDUP_REMOVED lines=10> */
[----:B------:R1:W-:Y:S01]  /*6e90*/  STS.128 [R65], R28 ;  /* 0x0000001c41007388 */ /* 0x0003e20000000c00 */
        /* <DEDUP_REMOVED lines=8> */
[----:B------:R1:W-:Y:S01]  /*6f20*/  STS.128 [R64+0x10], R4 ;  /* 0x0000100440007388 */ /* 0x0003e20000000c00 */
[C---:B------:R-:W-:Y:S01]  /*6f30*/  FMUL R13, R24.reuse, R17 ;  /* 0x00000011180d7220 */ /* 0x040fe20000400000 */
[C---:B------:R-:W-:Y:S01]  /*6f40*/  FFMA R10, R27.reuse, R42, R10 ;  /* 0x0000002a1b0a7223 */ /* 0x040fe2000000000a */
[C---:B------:R-:W-:Y:S01]  /*6f50*/  FMUL R14, R24.reuse, R18 ;  /* 0x00000012180e7220 */ /* 0x040fe20000400000 */
[C---:B------:R-:W-:Y:S01]  /*6f60*/  FFMA R11, R27.reuse, R43, R15 ;  /* 0x0000002b1b0b7223 */ /* 0x040fe2000000000f */
[----:B------:R-:W-:Y:S01]  /*6f70*/  FMUL R19, R24, R19 ;  /* 0x0000001318137220 */ /* 0x000fe20000400000 */
[C---:B------:R-:W-:Y:S01]  /*6f80*/  FFMA R12, R27.reuse, R44, R12 ;  /* 0x0000002c1b0c7223 */ /* 0x040fe2000000000c */
[C---:B------:R-:W-:Y:S01]  /*6f90*/  FFMA R13, R27.reuse, R45, R13 ;  /* 0x0000002d1b0d7223 */ /* 0x040fe2000000000d */
[C---:B------:R-:W-:Y:S01]  /*6fa0*/  FFMA R14, R27.reuse, R46, R14 ;  /* 0x0000002e1b0e7223 */ /* 0x040fe2000000000e */
[----:B------:R1:W-:Y:S01]  /*6fb0*/  STS.128 [R63+0x20], R8 ;  /* 0x000020083f007388 */ /* 0x0003e20000000c00 */
[----:B------:R-:W-:Y:S05]  /*6fc0*/  FFMA R15, R27, R47, R19 ;  /* 0x0000002f1b0f7223 */ /* 0x000fea0000000013 */
[----:B------:R1:W-:Y:S01]  /*6fd0*/  STS.128 [R59+0x30], R12 ;  /* 0x0000300c3b007388 */ /* 0x0003e20000000c00 */
[----:B------:R-:W-:Y:S01]  /*6fe0*/  @!PT LDS RZ, [RZ] ;  /* 0x00000000fffff984 */ /* 0x000fe20000000800 */
[----:B------:R-:W-:Y:S01]  /*6ff0*/  @!PT LDS RZ, [RZ] ;  /* 0x00000000fffff984 */ /* 0x000fe20000000800 */
[----:B------:R-:W-:Y:S01]  /*7000*/  @!PT LDS RZ, [RZ] ;  /* 0x00000000fffff984 */ /* 0x000fe20000000800 */
[----:B------:R-:W-:Y:S01]  /*7010*/  @!PT LDS RZ, [RZ] ;  /* 0x00000000fffff984 */ /* 0x000fe20000000800 */
[----:B------:R3:W-:Y:S06]  /*7020*/  MEMBAR.ALL.CTA ;  /* 0x0000000000007992 */ /* 0x0007ec0000008000 */
[----:B---3--:R-:W3:Y:S02]  /*7030*/  FENCE.VIEW.ASYNC.S ;  /* 0x00000000000073c6 */ /* 0x008ee40000000000 */
[----:B---3--:R-:W-:Y:S06]  /*7040*/  BAR.SYNC.DEFER_BLOCKING 0x1, 0x80 ;  /* 0x0042000000007b1d */ /* 0x008fec0000010000 */
[----:B------:R-:W-:Y:S05]  /*7050*/  @P0 BRA `(.L_x_123) ;  /* 0x0000000000280947 */ /* 0x000fea0003800000 */
[----:B------:R-:W3:Y:S01]  /*7060*/  LDCU.64 UR6, c[0x0][0x348] ;  /* 0x00006900ff0677ac */ /* 0x000ee20008000a00 */
[----:B------:R-:W-:Y:S01]  /*7070*/  UIADD3 UR4, UPT, UPT, UR44, 0x200, URZ ;  /* 0x000002002c047890 */ /* 0x000fe2000fffe0ff */
[----:B------:R-:W-:Y:S05]  /*7080*/  UMOV UR51, UR36 ;  /* 0x0000002400337c82 */ /* 0x000fea0008000000 */
[----:B------:R-:W-:Y:S04]  /*7090*/  MOV R56, UR4 ;  /* 0x0000000400387c02 */ /* 0x000fe80008000f00 */
[----:B------:R-:W-:Y:S01]  /*70a0*/  R2UR UR48, R56 ;  /* 0x00000000383072ca */ /* 0x000fe200000e0000 */
[----:B---3--:R-:W-:Y:S04]  /*70b0*/  UIADD3 UR4, UP0, UPT, UR6, 0x680, URZ ;  /* 0x0000068006047890 */ /* 0x008fe8000ff1e0ff */
[----:B------:R-:W-:Y:S09]  /*70c0*/  UIADD3.X UR5, UPT, UPT, URZ, UR7, URZ, UP0, !UPT ;  /* 0x00000007ff057290 */ /* 0x000ff200087fe4ff */
[----:B------:R3:W-:Y:S01]  /*70d0*/  UTMASTG.3D [UR48], [UR4] ;  /* 0x00000030040073b5 */ /* 0x0007e20008010000 */
[----:B------:R0:W-:Y:S01]  /*70e0*/  UTMACMDFLUSH ;  /* 0x00000000000079b7 */ /* 0x0001e20000000000 */
[----:B---3--:R-:W-:Y:S04]  /*70f0*/  DEPBAR.LE SB0, 0x1 ;  /* 0x000080400000791a */ /* 0x008fe80000000000 */
.L_x_123:
[----:B------:R-:W-:Y:S05]  /*7100*/  BSYNC.RECONVERGENT B0 ;  /* 0x0000000000007941 */ /* 0x000fea0003800200 */
.L_x_122:
[----:B------:R-:W-:Y:S01]  /*7110*/  BAR.SYNC.DEFER_BLOCKING 0x1, 0x80 ;  /* 0x0042000000007b1d */ /* 0x000fe20000010000 */
[----:B------:R-:W-:Y:S01]  /*7120*/  ISETP.NE.AND P1, PT, R68, RZ, PT ;  /* 0x000000ff4400720c */ /* 0x000fe20003f25270 */
[----:B------:R-:W-:Y:S01]  /*7130*/  UISETP.NE.AND UP0, UPT, UR47, URZ, UPT ;  /* 0x000000ff2f00728c */ /* 0x000fe2000bf05270 */
[----:B------:R-:W-:Y:S11]  /*7140*/  LEA R2, R71, UR44, 0x3 ;  /* 0x0000002c47027c11 */ /* 0x000ff6000f8e18ff */
[----:B-1----:R-:W-:Y:S01]  /*7150*/  @P1 SHF.L.U32 R4, R62, 0x1f, RZ ;  /* 0x0000001f3e041819 */ /* 0x002fe200000006ff */
[----:B------:R-:W-:Y:S06]  /*7160*/  BRA.U !UP0, `(.L_x_124) ;  /* 0x0000000108247547 */ /* 0x000fec000b800000 */
[----:B------:R-:W1:Y:S01]  /*7170*/  S2R R0, SR_CgaCtaId ;  /* 0x0000000000007919 */ /* 0x000e620000008800 */
[----:B------:R-:W-:Y:S01]  /*7180*/  IMAD.U32 R3, RZ, RZ, UR46 ;  /* 0x0000002eff037e24 */ /* 0x000fe2000f8e00ff */
[----:B------:R-:W-:Y:S04]  /*7190*/  UIADD3 UR4, UPT, UPT, UR46, 0x1, URZ ;  /* 0x000000012e047890 */ /* 0x000fe8000fffe0ff */
[----:B------:R-:W-:Y:S01]  /*71a0*/  @P1 LEA R3, R3, UR44, 0x3 ;  /* 0x0000002c03031c11 */ /* 0x000fe2000f8e18ff */
[----:B------:R-:W-:Y:S04]  /*71b0*/  UISETP.NE.AND UP0, UPT, UR4, 0x4, UPT ;  /* 0x000000040400788c */ /* 0x000fe8000bf05270 */
[----:B------:R-:W-:Y:S01]  /*71c0*/  @P1 VIADD R3, R3, 0xb0 ;  /* 0x000000b003031836 */ /* 0x000fe20000000000 */
[----:B------:R-:W-:Y:S04]  /*71d0*/  USEL UR46, UR4, URZ, UP0 ;  /* 0x000000ff042e7287 */ /* 0x000fe80008000000 */
[----:B-1----:R-:W-:Y:S04]  /*71e0*/  @P1 PRMT R0, R0, 0x654, R3 ;  /* 0x0000065400001816 */ /* 0x002fe80000000003 */
[----:B------:R1:W-:Y:S04]  /*71f0*/  @P1 SYNCS.ARRIVE.TRANS64.RED.A1T0 RZ, [R0+URZ], RZ ;  /* 0x000000ff00ff19a7 */ /* 0x0003e800081004ff */
.L_x_124:
[----:B------:R-:W3:Y:S01]  /*7200*/  @P1 SYNCS.PHASECHK.TRANS64.TRYWAIT P0, [R2+URZ+0x90], R4 ;  /* 0x00009004020015a7 */ /* 0x000ee200080011ff */
[----:B------:R-:W-:Y:S01]  /*7210*/  BSSY B1, `(.L_x_125) ;  /* 0x0000016000017945 */ /* 0x000fe20003800000 */
[----:B---3--:R-:W-:Y:S03]  /*7220*/  @P1 SEL R72, RZ, 0x1, !P0 ;  /* 0x00000001ff481807 */ /* 0x008fe60004000000 */
[----:B------:R-:W-:Y:S05]  /*7230*/  @!P1 BRA `(.L_x_126) ;  /* 0x00000000004c9947 */ /* 0x000fea0003800000 */
[----:B------:R-:W-:Y:S01]  /*7240*/  ISETP.NE.AND P0, PT, R72, RZ, PT ;  /* 0x000000ff4800720c */ /* 0x000fe20003f05270 */
[----:B------:R-:W-:Y:S01]  /*7250*/  BSSY B0, `(.L_x_127) ;  /* 0x000000b000007945 */ /* 0x000fe20003800000 */
[----:B------:R-:W-:Y:S11]  /*7260*/  ISETP.NE.AND P1, PT, R73, RZ, PT ;  /* 0x000000ff4900720c */ /* 0x000ff60003f25270 */
[----:B------:R-:W-:Y:S02]  /*7270*/  @!UPT UIADD3 URZ, UPT, UPT, URZ, URZ, URZ ;  /* 0x000000fffffff290 */ /* 0x000fe4000fffe0ff */
[C---:B------:R-:W-:Y:S01]  /*7280*/  @P1 IMAD R6, R71.reuse, 0x2000, R65 ;  /* 0x0000200047061824 */ /* 0x040fe200078e0241 */
[C---:B------:R-:W-:Y:S01]  /*7290*/  @P1 LEA R4, R71.reuse, R63, 0xd ;  /* 0x0000003f47041211 */ /* 0x040fe200078e68ff */
[C---:B------:R-:W-:Y:S02]  /*72a0*/  @P1 IMAD R5, R71.reuse, 0x2000, R64 ;  /* 0x0000200047051824 */ /* 0x040fe400078e0240 */
[----:B------:R-:W-:Y:S01]  /*72b0*/  @P1 IMAD R3, R71, 0x2000, R59 ;  /* 0x0000200047031824 */ /* 0x000fe200078e023b */
[----:B------:R-:W-:Y:S06]  /*72c0*/  @P0 BRA `(.L_x_128) ;  /* 0x00000000000c0947 */ /* 0x000fec0003800000 */
[----:B-1----:R-:W-:Y:S04]  /*72d0*/  SHF.L.U32 R0, R62, 0x1f, RZ ;  /* 0x0000001f3e007819 */ /* 0x002fe800000006ff */
[----:B------:R-:W1:Y:S02]  /*72e0*/  SYNCS.PHASECHK.TRANS64.TRYWAIT P0, [R2+URZ+0x90], R0 ;  /* 0x00009000020075a7 */ /* 0x000e6400080011ff */
[----:B-1----:R-:W-:Y:S05]  /*72f0*/  @!P0 BRA `(.L_x_129) ;  /* 0x0000002400808947 */ /* 0x002fea0003800000 */
.L_x_128:
[----:B------:R-:W-:Y:S05]  /*7300*/  BSYNC B0 ;  /* 0x0000000000007941 */ /* 0x000fea0003800000 */
.L_x_127:
[----:B------:R-:W-:Y:S02]  /*7310*/  ISETP.NE.AND P0, PT, R73, RZ, PT ;  /* 0x000000ff4900720c */ /* 0x000fe40003f05270 */
[----:B------:R-:W-:Y:S11]  /*7320*/  IADD3 R71, PT, PT, R71, 0x1, RZ ;  /* 0x0000000147477810 */ /* 0x000ff60007ffe0ff */
[----:B------:R3:W4:Y:S04]  /*7330*/  @P0 LDS.128 R32, [R6] ;  /* 0x0000000006200984 */ /* 0x0007280000000c00 */
[----:B------:R3:W1:Y:S04]  /*7340*/  @P0 LDS.128 R36, [R5+0x10] ;  /* 0x0000100005240984 */ /* 0x0006680000000c00 */
[----:B------:R3:W1:Y:S04]  /*7350*/  @P0 LDS.128 R40, [R4+0x20] ;  /* 0x0000200004280984 */ /* 0x0006680000000c00 */
[----:B------:R3:W1:Y:S02]  /*7360*/  @P0 LDS.128 R44, [R3+0x30] ;  /* 0x00003000032c0984 */ /* 0x0006640000000c00 */
.L_x_126:
[----:B------:R-:W-:Y:S05]  /*7370*/  BSYNC B1 ;  /* 0x0000000000017941 */ /* 0x000fea0003800000 */
.L_x_125:
[----:B-1----:R-:W-:Y:S05]  /*7380*/  VIADD R0, R25, 0x10 ;  /* 0x0000001019007836 */ /* 0x002fea0000000000 */
[----:B------:R-:W-:Y:S04]  /*7390*/  SHF.R.U32.HI R0, RZ, 0x15, R0 ;  /* 0x00000015ff007819 */ /* 0x000fe80000011600 */
[----:B------:R-:W-:Y:S11]  /*73a0*/  LOP3.LUT P0, RZ, R0, 0x3, R52, 0x48, !PT ;  /* 0x0000000300ff7812 */ /* 0x000ff60007804834 */
[----:B------:R-:W-:Y:S02]  /*73b0*/  @!UPT UIADD3 URZ, UPT, UPT, URZ, URZ, URZ ;  /* 0x000000fffffff290 */ /* 0x000fe4000fffe0ff */
[----:B------:R-:W-:Y:S05]  /*73c0*/  @!P0 BRA `(.L_x_130) ;  /* 0x0000000000408947 */ /* 0x000fea0003800000 */
[----:B------:R-:W1:Y:S01]  /*73d0*/  LDCU.64 UR8, c[0x4][0x70] ;  /* 0x01000e00ff0877ac */ /* 0x000e620008000a00 */
[----:B---3--:R-:W-:Y:S01]  /*73e0*/  MOV R3, 0x0 ;  /* 0x0000000000037802 */ /* 0x008fe20000000f00 */
[----:B------:R-:W-:Y:S02]  /*73f0*/  HFMA2 R12, -RZ, RZ, 0, 5.9604644775390625e-08 ;  /* 0x00000001ff0c7431 */ /* 0x000fe400000001ff */
[----:B------:R-:W-:Y:S02]  /*7400*/  IMAD.MOV.U32 R8, RZ, RZ, 0x192 ;  /* 0x00000192ff087424 */ /* 0x000fe400078e00ff */
[----:B------:R-:W-:Y:S01]  /*7410*/  IMAD.MOV.U32 R13, RZ, RZ, RZ ;  /* 0x000000ffff0d7224 */ /* 0x000fe200078e00ff */
[----:B------:R-:W3:Y:S01]  /*7420*/  LDCU.64 UR6, c[0x4][0x78] ;  /* 0x01000f00ff0677ac */ /* 0x000ee20008000a00 */
[----:B------:R-:W2:Y:S01]  /*7430*/  LDC.64 R2, c[0x4][R3] ;  /* 0x0100000003027b82 */ /* 0x000ea20000000a00 */
[----:B------:R-:W5:Y:S01]  /*7440*/  LDCU.64 UR4, c[0x4][0x10] ;  /* 0x01000200ff0477ac */ /* 0x000f620008000a00 */
[----:B-1----:R-:W-:Y:S01]  /*7450*/  MOV R5, UR9 ;  /* 0x0000000900057c02 */ /* 0x002fe20008000f00 */
[----:B------:R-:W-:Y:S01]  /*7460*/  IMAD.U32 R4, RZ, RZ, UR8 ;  /* 0x00000008ff047e24 */ /* 0x000fe2000f8e00ff */
[----:B---3--:R-:W-:Y:S01]  /*7470*/  MOV R7, UR7 ;  /* 0x0000000700077c02 */ /* 0x008fe20008000f00 */
[----:B------:R-:W-:Y:S01]  /*7480*/  IMAD.U32 R6, RZ, RZ, UR6 ;  /* 0x00000006ff067e24 */ /* 0x000fe2000f8e00ff */
[----:B-----5:R-:W-:Y:S01]  /*7490*/  MOV R11, UR5 ;  /* 0x00000005000b7c02 */ /* 0x020fe20008000f00 */
[----:B------:R-:W-:Y:S02]  /*74a0*/  IMAD.U32 R10, RZ, RZ, UR4 ;  /* 0x00000004ff0a7e24 */ /* 0x000fe4000f8e00ff */
[----:B------:R-:W-:Y:S07]  /*74b0*/  LEPC R20, `(.L_x_130) ;  /* 0x000000001014794e */ /* 0x000fee0000000000 */
[----:B--2-4-:R-:W-:Y:S05]  /*74c0*/  CALL.ABS.NOINC R2 ;  /* 0x0000000002007343 */ /* 0x014fea0003c00000 */
.L_x_130:
[----:B------:R-:W1:Y:S01]  /*74d0*/  S2R R70, SR_CgaCtaId ;  /* 0x0000000000467919 */ /* 0x000e620000008800 */
[----:B------:R-:W-:Y:S05]  /*74e0*/  WARPSYNC.ALL ;  /* 0x0000000000007948 */ /* 0x000fea0003800000 */
[----:B------:R-:W-:Y:S01]  /*74f0*/  R2UR UR4, R25 ;  /* 0x00000000190472ca */ /* 0x000fe200000e0000 */
[----:B------:R-:W-:Y:S01]  /*7500*/  BSSY.RECONVERGENT B0, `(.L_x_131) ;  /* 0x0000040000007945 */ /* 0x000fe20003800200 */
[----:B------:R-:W-:Y:S02]  /*7510*/  ISETP.NE.AND P6, PT, R68, RZ, PT ;  /* 0x000000ff4400720c */ /* 0x000fe40003fc5270 */
[----:B------:R-:W-:Y:S02]  /*7520*/  ISETP.NE.AND P0, PT, R67, RZ, PT ;  /* 0x000000ff4300720c */ /* 0x000fe40003f05270 */
[----:B------:R-:W-:Y:S07]  /*7530*/  MOV R20, UR46 ;  /* 0x0000002e00147c02 */ /* 0x000fee0008000f00 */
[----:B---3--:R-:W3:Y:S02]  /*7540*/  LDTM.x16 R4, tmem[UR4+0x10] ;  /* 0x00001004000479ee */ /* 0x008ee40008240000 */
[----:B------:R-:W-:Y:S04]  /*7550*/  @P6 LEA R20, R20, UR44, 0x3 ;  /* 0x0000002c14146c11 */ /* 0x000fe8000f8e18ff */
[----:B------:R-:W-:Y:S01]  /*7560*/  @P6 IADD3 R20, PT, PT, R20, 0xb0, RZ ;  /* 0x000000b014146810 */ /* 0x000fe20007ffe0ff */
[C---:B---3--:R-:W-:Y:S01]  /*7570*/  FMUL R0, R24.reuse, R4 ;  /* 0x0000000418007220 */ /* 0x048fe20000400000 */
[C---:B------:R-:W-:Y:S01]  /*7580*/  FMUL R2, R24.reuse, R5 ;  /* 0x0000000518027220 */ /* 0x040fe20000400000 */
[C---:B------:R-:W-:Y:S01]  /*7590*/  FMUL R3, R24.reuse, R6 ;  /* 0x0000000618037220 */ /* 0x040fe20000400000 */
[C---:B------:R-:W-:Y:S01]  /*75a0*/  FMUL R7, R24.reuse, R7 ;  /* 0x0000000718077220 */ /* 0x040fe20000400000 */
[C---:B----4-:R-:W-:Y:S01]  /*75b0*/  FFMA R28, R27.reuse, R32, R0 ;  /* 0x000000201b1c7223 */ /* 0x050fe20000000000 */
        /* <DEDUP_REMOVED lines=10> */
[----:B------:R-:W-:Y:S01]  /*7660*/  STS.128 [R65+0x2000], R28 ;  /* 0x0020001c41007388 */ /* 0x000fe20000000c00 */
        /* <DEDUP_REMOVED lines=18> */
[----:B------:R-:W-:Y:S01]  /*7790*/  FFMA R19, R27, R47, R12 ;  /* 0x0000002f1b137223 */ /* 0x000fe2000000000c */
[----:B------:R-:W-:Y:S02]  /*77a0*/  @P6 SHF.L.U32 R0, R62, 0x1f, RZ ;  /* 0x0000001f3e006819 */ /* 0x000fe400000006ff */
[----:B-1----:R-:W-:Y:S02]  /*77b0*/  @P6 PRMT R20, R70, 0x654, R20 ;  /* 0x0000065446146816 */ /* 0x002fe40000000014 */
[----:B------:R4:W-:Y:S01]  /*77c0*/  STS.128 [R59+0x2030], R16 ;  /* 0x002030103b007388 */ /* 0x0009e20000000c00 */
[----:B------:R-:W-:Y:S01]  /*77d0*/  @!PT LDS RZ, [RZ] ;  /* 0x00000000fffff984 */ /* 0x000fe20000000800 */
[----:B------:R-:W-:Y:S01]  /*77e0*/  @!PT LDS RZ, [RZ] ;  /* 0x00000000fffff984 */ /* 0x000fe20000000800 */
[----:B------:R-:W-:Y:S01]  /*77f0*/  @!PT LDS RZ, [RZ] ;  /* 0x00000000fffff984 */ /* 0x000fe20000000800 */
[----:B------:R-:W-:Y:S01]  /*7800*/  @!PT LDS RZ, [RZ] ;  /* 0x00000000fffff984 */ /* 0x000fe20000000800 */
[----:B------:R1:W-:Y:S06]  /*7810*/  MEMBAR.ALL.CTA ;  /* 0x0000000000007992 */ /* 0x0003ec0000008000 */
[----:B-1----:R-:W1:Y:S01]  /*7820*/  FENCE.VIEW.ASYNC.S ;  /* 0x00000000000073c6 */ /* 0x002e620000000000 */
[----:B---3--:R-:W-:Y:S01]  /*7830*/  LEA R6, R71, UR44, 0x3 ;  /* 0x0000002c47067c11 */ /* 0x008fe2000f8e18ff */
[----:B-1----:R-:W-:Y:S06]  /*7840*/  BAR.SYNC.DEFER_BLOCKING 0x1, 0x80 ;  /* 0x0042000000007b1d */ /* 0x002fec0000010000 */
[----:B------:R-:W-:Y:S05]  /*7850*/  @P0 BRA `(.L_x_132) ;  /* 0x0000000000280947 */ /* 0x000fea0003800000 */
[----:B------:R-:W1:Y:S01]  /*7860*/  LDCU.64 UR6, c[0x0][0x348] ;  /* 0x00006900ff0677ac */ /* 0x000e620008000a00 */
[----:B------:R-:W-:Y:S02]  /*7870*/  UIADD3 UR9, UPT, UPT, UR49, 0x10, URZ ;  /* 0x0000001031097890 */ /* 0x000fe4000fffe0ff */
[----:B------:R-:W-:Y:S01]  /*7880*/  UIADD3 UR8, UPT, UPT, UR44, 0x2200, URZ ;  /* 0x000022002c087890 */ /* 0x000fe2000fffe0ff */
[----:B------:R-:W-:Y:S01]  /*7890*/  UMOV UR10, UR50 ;  /* 0x00000032000a7c82 */ /* 0x000fe20008000000 */
[----:B------:R-:W-:Y:S01]  /*78a0*/  UMOV UR11, UR36 ;  /* 0x00000024000b7c82 */ /* 0x000fe20008000000 */
[----:B-1----:R-:W-:Y:S04]  /*78b0*/  UIADD3 UR4, UP0, UPT, UR6, 0x680, URZ ;  /* 0x0000068006047890 */ /* 0x002fe8000ff1e0ff */
[----:B------:R-:W-:Y:S09]  /*78c0*/  UIADD3.X UR5, UPT, UPT, URZ, UR7, URZ, UP0, !UPT ;  /* 0x00000007ff057290 */ /* 0x000ff200087fe4ff */
[----:B------:R1:W-:Y:S01]  /*78d0*/  UTMASTG.3D [UR8], [UR4] ;  /* 0x00000008040073b5 */ /* 0x0003e20008010000 */
[----:B------:R0:W-:Y:S01]  /*78e0*/  UTMACMDFLUSH ;  /* 0x00000000000079b7 */ /* 0x0001e20000000000 */
[----:B-1----:R-:W-:Y:S04]  /*78f0*/  DEPBAR.LE SB0, 0x1 ;  /* 0x000080400000791a */ /* 0x002fe80000000000 */
.L_x_132:
[----:B------:R-:W-:Y:S05]  /*7900*/  BSYNC.RECONVERGENT B0 ;  /* 0x0000000000007941 */ /* 0x000fea0003800200 */
.L_x_131:
[----:B------:R-:W-:Y:S01]  /*7910*/  BAR.SYNC.DEFER_BLOCKING 0x1, 0x80 ;  /* 0x0042000000007b1d */ /* 0x000fe20000010000 */
[----:B------:R-:W-:Y:S04]  /*7920*/  UIADD3 UR4, UPT, UPT, UR46, 0x1, URZ ;  /* 0x000000012e047890 */ /* 0x000fe8000fffe0ff */
[----:B------:R-:W-:Y:S04]  /*7930*/  UISETP.NE.AND UP0, UPT, UR4, 0x4, UPT ;  /* 0x000000040400788c */ /* 0x000fe8000bf05270 */
[----:B------:R-:W-:Y:S01]  /*7940*/  USEL UR45, UR4, URZ, UP0 ;  /* 0x000000ff042d7287 */ /* 0x000fe20008000000 */
[----:B------:R1:W-:Y:S01]  /*7950*/  @P6 SYNCS.ARRIVE.TRANS64.RED.A1T0 RZ, [R20+URZ], RZ ;  /* 0x000000ff14ff69a7 */ /* 0x0003e200081004ff */
[----:B------:R-:W-:Y:S01]  /*7960*/  BSSY B1, `(.L_x_133) ;  /* 0x0000017000017945 */ /* 0x000fe20003800000 */
[----:B------:R-:W3:Y:S02]  /*7970*/  @P6 SYNCS.PHASECHK.TRANS64.TRYWAIT P0, [R6+URZ+0x90], R0 ;  /* 0x00009000060065a7 */ /* 0x000ee400080011ff */
[----:B---3--:R-:W-:Y:S01]  /*7980*/  @P6 SEL R72, RZ, 0x1, !P0 ;  /* 0x00000001ff486807 */ /* 0x008fe20004000000 */
[----:B-1----:R-:W-:Y:S06]  /*7990*/  @!P6 BRA `(.L_x_134) ;  /* 0x00000000004ce947 */ /* 0x002fec0003800000 */
        /* <DEDUP_REMOVED lines=9> */
[----:B------:R-:W-:Y:S04]  /*7a30*/  SHF.L.U32 R5, R62, 0x1f, RZ ;  /* 0x0000001f3e057819 */ /* 0x000fe800000006ff */
[----:B------:R-:W1:Y:S02]  /*7a40*/  SYNCS.PHASECHK.TRANS64.TRYWAIT P0, [R6+URZ+0x90], R5 ;  /* 0x00009005060075a7 */ /* 0x000e6400080011ff */
[----:B-1----:R-:W-:Y:S05]  /*7a50*/  @!P0 BRA `(.L_x_137) ;  /* 0x0000001c00bc8947 */ /* 0x002fea0003800000 */
.L_x_136:
[----:B------:R-:W-:Y:S05]  /*7a60*/  BSYNC B0 ;  /* 0x0000000000007941 */ /* 0x000fea0003800000 */
.L_x_135:
[----:B------:R-:W-:Y:S02]  /*7a70*/  ISETP.NE.AND P0, PT, R73, RZ, PT ;  /* 0x000000ff4900720c */ /* 0x000fe40003f05270 */
[----:B------:R-:W-:Y:S11]  /*7a80*/  IADD3 R71, PT, PT, R71, 0x1, RZ ;  /* 0x0000000147477810 */ /* 0x000ff60007ffe0ff */
[----:B------:R3:W1:Y:S04]  /*7a90*/  @P0 LDS.128 R32, [R4] ;  /* 0x0000000004200984 */ /* 0x0006680000000c00 */
[----:B------:R3:W1:Y:S04]  /*7aa0*/  @P0 LDS.128 R36, [R3+0x10] ;  /* 0x0000100003240984 */ /* 0x0006680000000c00 */
[----:B------:R3:W1:Y:S04]  /*7ab0*/  @P0 LDS.128 R40, [R2+0x20] ;  /* 0x0000200002280984 */ /* 0x0006680000000c00 */
[----:B------:R3:W1:Y:S02]  /*7ac0*/  @P0 LDS.128 R44, [R0+0x30] ;  /* 0x00003000002c0984 */ /* 0x0006640000000c00 */
.L_x_134:
[----:B------:R-:W-:Y:S05]  /*7ad0*/  BSYNC B1 ;  /* 0x0000000000017941 */ /* 0x000fea0003800000 */
.L_x_133:
[----:B---3--:R-:W-:Y:S05]  /*7ae0*/  VIADD R0, R25, 0x20 ;  /* 0x0000002019007836 */ /* 0x008fea0000000000 */
[----:B------:R-:W-:Y:S04]  /*7af0*/  SHF.R.U32.HI R0, RZ, 0x15, R0 ;  /* 0x00000015ff007819 */ /* 0x000fe80000011600 */
[----:B------:R-:W-:Y:S11]  /*7b00*/  LOP3.LUT P0, RZ, R0, 0x3, R52, 0x48, !PT ;  /* 0x0000000300ff7812 */ /* 0x000ff60007804834 */
[----:B------:R-:W-:Y:S02]  /*7b10*/  @!UPT UIADD3 URZ, UPT, UPT, URZ, URZ, URZ ;  /* 0x000000fffffff290 */ /* 0x000fe4000fffe0ff */
[----:B------:R-:W-:Y:S05]  /*7b20*/  @!P0 BRA `(.L_x_138) ;  /* 0x0000000000408947 */ /* 0x000fea0003800000 */
[----:B------:R-:W1:Y:S01]  /*7b30*/  LDCU.64 UR8, c[0x4][0x70] ;  /* 0x01000e00ff0877ac */ /* 0x000e620008000a00 */
[----:B------:R-:W-:Y:S01]  /*7b40*/  MOV R3, 0x0 ;  /* 0x0000000000037802 */ /* 0x000fe20000000f00 */
[----:B------:R-:W-:Y:S02]  /*7b50*/  HFMA2 R12, -RZ, RZ, 0, 5.9604644775390625e-08 ;  /* 0x00000001ff0c7431 */ /* 0x000fe400000001ff */
[----:B----4-:R-:W-:Y:S02]  /*7b60*/  IMAD.MOV.U32 R8, RZ, RZ, 0x192 ;  /* 0x00000192ff087424 */ /* 0x010fe400078e00ff */
[----:B------:R-:W-:Y:S01]  /*7b70*/  IMAD.MOV.U32 R13, RZ, RZ, RZ ;  /* 0x000000ffff0d7224 */ /* 0x000fe200078e00ff */
[----:B------:R-:W3:Y:S01]  /*7b80*/  LDCU.64 UR6, c[0x4][0x78] ;  /* 0x01000f00ff0677ac */ /* 0x000ee20008000a00 */
[----:B------:R-:W4:Y:S01]  /*7b90*/  LDC.64 R2, c[0x4][R3] ;  /* 0x0100000003027b82 */ /* 0x000f220000000a00 */
        /* <DEDUP_REMOVED lines=9> */
.L_x_138:
[----:B------:R-:W-:Y:S05]  /*7c30*/  WARPSYNC.ALL ;  /* 0x0000000000007948 */ /* 0x000fea0003800000 */
[----:B------:R-:W-:Y:S01]  /*7c40*/  R2UR UR4, R25 ;  /* 0x00000000190472ca */ /* 0x000fe200000e0000 */
[----:B------:R-:W-:Y:S01]  /*7c50*/  BSSY.RECONVERGENT B0, `(.L_x_139) ;  /* 0x0000040000007945 */ /* 0x000fe20003800200 */
[----:B------:R-:W-:Y:S02]  /*7c60*/  ISETP.NE.AND P6, PT, R68, RZ, PT ;  /* 0x000000ff4400720c */ /* 0x000fe40003fc5270 */
[----:B------:R-:W-:Y:S02]  /*7c70*/  ISETP.NE.AND P0, PT, R67, RZ, PT ;  /* 0x000000ff4300720c */ /* 0x000fe40003f05270 */
[----:B------:R-:W-:Y:S07]  /*7c80*/  MOV R20, UR45 ;  /* 0x0000002d00147c02 */ /* 0x000fee0008000f00 */
[----:B-1--4-:R-:W1:Y:S02]  /*7c90*/  LDTM.x16 R4, tmem[UR4+0x20] ;  /* 0x00002004000479ee */ /* 0x012e640008240000 */
[----:B------:R-:W-:Y:S04]  /*7ca0*/  @P6 LEA R20, R20, UR44, 0x3 ;  /* 0x0000002c14146c11 */ /* 0x000fe8000f8e18ff */
[----:B------:R-:W-:Y:S04]  /*7cb0*/  @P6 IADD3 R20, PT, PT, R20, 0xb0, RZ ;  /* 0x000000b014146810 */ /* 0x000fe80007ffe0ff */
[----:B------:R-:W-:Y:S01]  /*7cc0*/  @P6 PRMT R20, R70, 0x654, R20 ;  /* 0x0000065446146816 */ /* 0x000fe20000000014 */
[C---:B-1----:R-:W-:Y:S01]  /*7cd0*/  FMUL R0, R24.reuse, R4 ;  /* 0x0000000418007220 */ /* 0x042fe20000400000 */
        /* <DEDUP_REMOVED lines=34> */
[----:B------:R-:W-:Y:S02]  /*7f00*/  LEA R0, R71, UR44, 0x3 ;  /* 0x0000002c47007c11 */ /* 0x000fe4000f8e18ff */
[----:B------:R-:W-:Y:S02]  /*7f10*/  @P6 SHF.L.U32 R2, R62, 0x1f, RZ ;  /* 0x0000001f3e026819 */ /* 0x000fe400000006ff */
        /* <DEDUP_REMOVED lines=10> */
[----:B------:R-:W-:Y:S02]  /*7fc0*/  UIADD3 UR9, UPT, UPT, UR49, 0x20, URZ ;  /* 0x0000002031097890 */ /* 0x000fe4000fffe0ff */
[----:B------:R-:W-:Y:S01]  /*7fd0*/  UIADD3 UR8, UPT, UPT, UR44, 0x4200, URZ ;  /* 0x000042002c087890 */ /* 0x000fe2000fffe0ff */
[----:B------:R-:W-:Y:S01]  /*7fe0*/  UMOV UR10, UR50 ;  /* 0x00000032000a7c82 */ /* 0x000fe20008000000 */
[----:B------:R-:W-:Y:S01]  /*7ff0*/  UMOV UR11, UR36 ;  /* 0x00000024000b7c82 */ /* 0x000fe20008000000 */
[----:B---3--:R-:W-:Y:S04]  /*8000*/  UIADD3 UR4, UP0, UPT, UR6, 0x680, URZ ;  /* 0x0000068006047890 */ /* 0x008fe8000ff1e0ff */
[----:B------:R-:W-:Y:S09]  /*8010*/  UIADD3.X UR5, UPT, UPT, URZ, UR7, URZ, UP0, !UPT ;  /* 0x00000007ff057290 */ /* 0x000ff200087fe4ff */
[----:B------:R3:W-:Y:S01]  /*8020*/  UTMASTG.3D [UR8], [UR4] ;  /* 0x00000008040073b5 */ /* 0x0007e20008010000 */
[----:B------:R0:W-:Y:S01]  /*8030*/  UTMACMDFLUSH ;  /* 0x00000000000079b7 */ /* 0x0001e20000000000 */
[----:B---3--:R-:W-:Y:S04]  /*8040*/  DEPBAR.LE SB0, 0x1 ;  /* 0x000080400000791a */ /* 0x008fe80000000000 */
.L_x_140:
[----:B------:R-:W-:Y:S05]  /*8050*/  BSYNC.RECONVERGENT B0 ;  /* 0x0000000000007941 */ /* 0x000fea0003800200 */
.L_x_139:
[----:B------:R-:W-:Y:S01]  /*8060*/  BAR.SYNC.DEFER_BLOCKING 0x1, 0x80 ;  /* 0x0042000000007b1d */ /* 0x000fe20000010000 */
[----:B------:R-:W-:Y:S04]  /*8070*/  UIADD3 UR4, UPT, UPT, UR45, 0x1, URZ ;  /* 0x000000012d047890 */ /* 0x000fe8000fffe0ff */
[----:B------:R-:W-:Y:S04]  /*8080*/  UISETP.NE.AND UP0, UPT, UR4, 0x4, UPT ;  /* 0x000000040400788c */ /* 0x000fe8000bf05270 */
[----:B------:R-:W-:Y:S01]  /*8090*/  USEL UR46, UR4, URZ, UP0 ;  /* 0x000000ff042e7287 */ /* 0x000fe20008000000 */
[----:B------:R3:W-:Y:S01]  /*80a0*/  @P6 SYNCS.ARRIVE.TRANS64.RED.A1T0 RZ, [R20+URZ], RZ ;  /* 0x000000ff14ff69a7 */ /* 0x0007e200081004ff */
[----:B------:R-:W-:Y:S01]  /*80b0*/  BSSY B1, `(.L_x_141) ;  /* 0x0000017000017945 */ /* 0x000fe20003800000 */
[----:B------:R-:W4:Y:S02]  /*80c0*/  @P6 SYNCS.PHASECHK.TRANS64.TRYWAIT P0, [R0+URZ+0x90], R2 ;  /* 0x00009002000065a7 */ /* 0x000f2400080011ff */
[----:B----4-:R-:W-:Y:S01]  /*80d0*/  @P6 SEL R72, RZ, 0x1, !P0 ;  /* 0x00000001ff486807 */ /* 0x010fe20004000000 */
[----:B---3--:R-:W-:Y:S06]  /*80e0*/  @!P6 BRA `(.L_x_142) ;  /* 0x00000000004ce947 */ /* 0x008fec0003800000 */
[----:B------:R-:W-:Y:S01]  /*80f0*/  ISETP.NE.AND P0, PT, R72, RZ, PT ;  /* 0x000000ff4800720c */ /* 0x000fe20003f05270 */
[----:B------:R-:W-:Y:S01]  /*8100*/  BSSY B0, `(.L_x_143) ;  /* 0x000000b000007945 */ /* 0x000fe20003800000 */
[----:B------:R-:W-:Y:S11]  /*8110*/  ISETP.NE.AND P1, PT, R73, RZ, PT ;  /* 0x000000ff4900720c */ /* 0x000ff60003f25270 */
[----:B------:R-:W-:Y:S02]  /*8120*/  @!UPT UIADD3 URZ, UPT, UPT, URZ, URZ, URZ ;  /* 0x000000fffffff290 */ /* 0x000fe4000fffe0ff */
[C---:B-1----:R-:W-:Y:S01]  /*8130*/  @P1 IMAD R4, R71.reuse, 0x2000, R65 ;  /* 0x0000200047041824 */ /* 0x042fe200078e0241 */
[C---:B------:R-:W-:Y:S01]  /*8140*/  @P1 LEA R2, R71.reuse, R63, 0xd ;  /* 0x0000003f47021211 */ /* 0x040fe200078e68ff */
[C---:B------:R-:W-:Y:S02]  /*8150*/  @P1 IMAD R3, R71.reuse, 0x2000, R64 ;  /* 0x0000200047031824 */ /* 0x040fe400078e0240 */
[----:B------:R-:W-:Y:S01]  /*8160*/  @P1 IMAD R71, R71, 0x2000, R59 ;  /* 0x0000200047471824 */ /* 0x000fe200078e023b */
[----:B------:R-:W-:Y:S06]  /*8170*/  @P0 BRA `(.L_x_144) ;  /* 0x00000000000c0947 */ /* 0x000fec0003800000 */
[----:B------:R-:W-:Y:S04]  /*8180*/  SHF.L.U32 R5, R62, 0x1f, RZ ;  /* 0x0000001f3e057819 */ /* 0x000fe800000006ff */
[----:B------:R-:W1:Y:S02]  /*8190*/  SYNCS.PHASECHK.TRANS64.TRYWAIT P0, [R0+URZ+0x90], R5 ;  /* 0x00009005000075a7 */ /* 0x000e6400080011ff */
[----:B-1----:R-:W-:Y:S05]  /*81a0*/  @!P0 BRA `(.L_x_145) ;  /* 0x0000001400fc8947 */ /* 0x002fea0003800000 */
.L_x_144:
[----:B------:R-:W-:Y:S05]  /*81b0*/  BSYNC B0 ;  /* 0x0000000000007941 */ /* 0x000fea0003800000 */
.L_x_143:
[----:B------:R-:W-:Y:S11]  /*81c0*/  ISETP.NE.AND P0, PT, R73, RZ, PT ;  /* 0x000000ff4900720c */ /* 0x000ff60003f05270 */
[----:B------:R-:W-:Y:S02]  /*81d0*/  @!UPT UIADD3 URZ, UPT, UPT, URZ, URZ, URZ ;  /* 0x000000fffffff290 */ /* 0x000fe4000fffe0ff */
[----:B------:R3:W4:Y:S04]  /*81e0*/  @P0 LDS.128 R32, [R4] ;  /* 0x0000000004200984 */ /* 0x0007280000000c00 */
[----:B------:R3:W1:Y:S04]  /*81f0*/  @P0 LDS.128 R36, [R3+0x10] ;  /* 0x0000100003240984 */ /* 0x0006680000000c00 */
[----:B------:R3:W1:Y:S04]  /*8200*/  @P0 LDS.128 R40, [R2+0x20] ;  /* 0x0000200002280984 */ /* 0x0006680000000c00 */
[----:B------:R3:W1:Y:S02]  /*8210*/  @P0 LDS.128 R44, [R71+0x30] ;  /* 0x00003000472c0984 */ /* 0x0006640000000c00 */
.L_x_142:
[----:B------:R-:W-:Y:S05]  /*8220*/  BSYNC B1 ;  /* 0x0000000000017941 */ /* 0x000fea0003800000 */
.L_x_141:
        /* <DEDUP_REMOVED lines=21> */
.L_x_146:
[----:B------:R-:W-:Y:S01]  /*8380*/  ISETP.NE.AND P0, PT, R67, RZ, PT ;  /* 0x000000ff4300720c */ /* 0x000fe20003f05270 */
[----:B------:R-:W-:Y:S05]  /*8390*/  WARPSYNC.ALL ;  /* 0x0000000000007948 */ /* 0x000fea0003800000 */
[----:B------:R-:W-:Y:S01]  /*83a0*/  R2UR UR4, R25 ;  /* 0x00000000190472ca */ /* 0x000fe200000e0000 */
[----:B------:R-:W-:Y:S01]  /*83b0*/  BSSY.RECONVERGENT B0, `(.L_x_147) ;  /* 0x000003c000007945 */ /* 0x000fe20003800200 */
[----:B------:R-:W-:Y:S04]  /*83c0*/  IADD3 R69, PT, PT, R69, 0x120, RZ ;  /* 0x0000012045457810 */ /* 0x000fe80007ffe0ff */
[----:B------:R-:W-:Y:S07]  /*83d0*/  LOP3.LUT R69, R69, 0xfefffff8, RZ, 0xc0, !PT ;  /* 0xfefffff845457812 */ /* 0x000fee00078ec0ff */
[----:B---3--:R-:W1:Y:S01]  /*83e0*/  LDTM.x16 R4, tmem[UR4+0x30] ;  /* 0x00003004000479ee */ /* 0x008e620008240000 */
[----:B------:R-:W-:Y:S01]  /*83f0*/  NOP ;  /* 0x0000000000007918 */ /* 0x000fe20000000000 */
[----:B-1----:R1:W-:Y:S01]  /*8400*/  SYNCS.ARRIVE.TRANS64.RED.A1T0 RZ, [R69+URZ], RZ ;  /* 0x000000ff45ff79a7 */ /* 0x0023e200081004ff */
[C---:B------:R-:W-:Y:S01]  /*8410*/  FMUL R0, R24.reuse, R4 ;  /* 0x0000000418007220 */ /* 0x040fe20000400000 */
        /* <DEDUP_REMOVED lines=53> */
.L_x_148:
[----:B------:R-:W-:Y:S05]  /*8770*/  BSYNC.RECONVERGENT B0 ;  /* 0x0000000000007941 */ /* 0x000fea0003800200 */
.L_x_147:
[----:B------:R-:W-:Y:S01]  /*8780*/  BAR.SYNC.DEFER_BLOCKING 0x1, 0x80 ;  /* 0x0042000000007b1d */ /* 0x000fe20000010000 */
[----:B------:R-:W-:Y:S01]  /*8790*/  UISETP.NE.AND UP0, UPT, UR47, -0x4, UPT ;  /* 0xfffffffc2f00788c */ /* 0x000fe2000bf05270 */
[----:B------:R-:W-:Y:S08]  /*87a0*/  IADD3 R22, PT, PT, R22, 0x1, RZ ;  /* 0x0000000116167810 */ /* 0x000ff00007ffe0ff */
[----:B------:R-:W-:Y:S05]  /*87b0*/  BRA.U !UP0, `(.L_x_149) ;  /* 0x0000000108247547 */ /* 0x000fea000b800000 */
[----:B------:R-:W-:Y:S01]  /*87c0*/  ISETP.NE.AND P0, PT, R68, RZ, PT ;  /* 0x000000ff4400720c */ /* 0x000fe20003f05270 */
[----:B------:R-:W-:Y:S01]  /*87d0*/  IMAD.U32 R0, RZ, RZ, UR46 ;  /* 0x0000002eff007e24 */ /* 0x000fe2000f8e00ff */
[----:B------:R-:W-:Y:S04]  /*87e0*/  UIADD3 UR4, UPT, UPT, UR46, 0x1, URZ ;  /* 0x000000012e047890 */ /* 0x000fe8000fffe0ff */
[----:B------:R-:W-:Y:S04]  /*87f0*/  UISETP.NE.AND UP0, UPT, UR4, 0x4, UPT ;  /* 0x000000040400788c */ /* 0x000fe8000bf05270 */
[----:B------:R-:W-:Y:S03]  /*8800*/  USEL UR46, UR4, URZ, UP0 ;  /* 0x000000ff042e7287 */ /* 0x000fe60008000000 */
[----:B------:R-:W-:Y:S05]  /*8810*/  @P0 LEA R0, R0, UR44, 0x3 ;  /* 0x0000002c00000c11 */ /* 0x000fea000f8e18ff */
[----:B------:R-:W-:Y:S05]  /*8820*/  @P0 VIADD R0, R0, 0xb0 ;  /* 0x000000b000000836 */ /* 0x000fea0000000000 */
[----:B------:R-:W-:Y:S04]  /*8830*/  @P0 PRMT R0, R70, 0x654, R0 ;  /* 0x0000065446000816 */ /* 0x000fe80000000000 */
[----:B------:R3:W-:Y:S03]  /*8840*/  @P0 SYNCS.ARRIVE.TRANS64.RED.A1T0 RZ, [R0+URZ], RZ ;  /* 0x000000ff00ff09a7 */ /* 0x0007e600081004ff */
.L_x_149:
[----:B------:R-:W-:Y:S01]  /*8850*/  R2UR UR5, R53 ;  /* 0x00000000350572ca */ /* 0x000fe200000e0000 */
[----:B------:R-:W-:Y:S01]  /*8860*/  UISETP.NE.AND UP0, UPT, UR61, URZ, UPT ;  /* 0x000000ff3d00728c */ /* 0x000fe2000bf05270 */
[----:B------:R-:W-:Y:S01]  /*8870*/  R2UR UR4, R54 ;  /* 0x00000000360472ca */ /* 0x000fe200000e0000 */
[----:B------:R-:W-:Y:S01]  /*8880*/  UIADD3 UR47, UPT, UPT, UR47, 0x4, URZ ;  /* 0x000000042f2f7890 */ /* 0x000fe2000fffe0ff */
[----:B------:R-:W-:Y:S01]  /*8890*/  ISETP.NE.AND P0, PT, R58, 0x2, PT ;  /* 0x000000023a00780c */ /* 0x000fe20003f05270 */
[----:B------:R-:W-:Y:S01]  /*88a0*/  UMOV UR36, UR60 ;  /* 0x0000003c00247c82 */ /* 0x000fe20008000000 */
[----:B------:R-:W-:Y:S02]  /*88b0*/  ISETP.NE.AND P1, PT, R22, 0x4, PT ;  /* 0x000000041600780c */ /* 0x000fe40003f25270 */
[----:B------:R-:W-:Y:S02]  /*88c0*/  SEL R2, RZ, 0x1, P0 ;  /* 0x00000001ff027807 */ /* 0x000fe40000000000 */
[----:B---3--:R-:W-:Y:S02]  /*88d0*/  SEL R0, RZ, 0x1, P1 ;  /* 0x00000001ff007807 */ /* 0x008fe40000800000 */
[----:B------:R-:W-:Y:S01]  /*88e0*/  LOP3.LUT R60, R60, R2, RZ, 0x3c, !PT ;  /* 0x000000023c3c7212 */ /* 0x000fe200078e3cff */
[----:B------:R-:W-:Y:S01]  /*88f0*/  UIADD3 UR34, UPT, UPT, UR37, UR5, URZ ;  /* 0x0000000525227290 */ /* 0x000fe2000fffe0ff */
[----:B------:R-:W-:Y:S01]  /*8900*/  LOP3.LUT R61, R61, R0, RZ, 0x3c, !PT ;  /* 0x000000003d3d7212 */ /* 0x000fe200078e3cff */
[----:B------:R-:W-:Y:S01]  /*8910*/  UIADD3 UR35, UPT, UPT, UR38, UR4, URZ ;  /* 0x0000000426237290 */ /* 0x000fe2000fffe0ff */
[----:B------:R-:W-:Y:S02]  /*8920*/  SEL R58, R58, RZ, P0 ;  /* 0x000000ff3a3a7207 */ /* 0x000fe40000000000 */
[----:B------:R-:W-:Y:S01]  /*8930*/  SEL R22, R22, RZ, P1 ;  /* 0x000000ff16167207 */ /* 0x000fe20000800000 */
[----:B------:R-:W-:Y:S08]  /*8940*/  BRA.U UP0, `(.L_x_150) ;  /* 0xffffffd100f07547 */ /* 0x000ff0000b83ffff */
[----:B------:R-:W-:-:S13]  /*8950*/  R2UR UR4, R55 ;  /* 0x00000000370472ca */ /* 0x000fda00000e0000 */
[----:B------:R-:W-:-:S09]  /*8960*/  UISETP.NE.AND UP0, UPT, UR4, URZ, UPT ;  /* 0x000000ff0400728c */ /* 0x000fd2000bf05270 */
[----:B------:R-:W-:Y:S05]  /*8970*/  BRA.U !UP0, `(.L_x_151) ;  /* 0x0000000108487547 */ /* 0x000fea000b800000 */
[----:B------:R-:W3:Y:S02]  /*8980*/  LDCU.64 UR4, c[0x0][0x890] ;  /* 0x00011200ff0477ac */ /* 0x000ee40008000a00 */
[----:B---3--:R-:W-:-:S04]  /*8990*/  UISETP.NE.U32.AND UP0, UPT, UR4, URZ, UPT ;  /* 0x000000ff0400728c */ /* 0x008fc8000bf05070 */
[----:B------:R-:W-:-:S09]  /*89a0*/  UISETP.NE.AND.EX UP0, UPT, UR5, URZ, UPT, UP0 ;  /* 0x000000ff0500728c */ /* 0x000fd2000bf05300 */
[----:B------:R-:W-:Y:S05]  /*89b0*/  BRA.U UP0, `(.L_x_152) ;  /* 0x00000001000c7547 */ /* 0x000fea000b800000 */
[----:B------:R-:W-:-:S13]  /*89c0*/  FSETP.NEU.AND P0, PT, R27, RZ, PT ;  /* 0x000000ff1b00720b */ /* 0x000fda0003f0d000 */
[----:B------:R-:W-:Y:S05]  /*89d0*/  @!P0 EXIT ;  /* 0x000000000000894d */ /* 0x000fea0003800000 */
[----:B------:R-:W-:Y:S05]  /*89e0*/  BRA `(.L_x_151) ;  /* 0x00000000002c7947 */ /* 0x000fea0003800000 */
.L_x_152:
[----:B------:R-:W-:Y:S01]  /*89f0*/  ISETP.NE.AND P0, PT, R57, RZ, PT ;  /* 0x000000ff3900720c */ /* 0x000fe20003f05270 */
[----:B------:R-:W-:-:S12]  /*8a00*/  BSSY.RECONVERGENT B0, `(.L_x_151) ;  /* 0x0000009000007945 */ /* 0x000fd80003800200 */
[----:B------:R-:W-:Y:S05]  /*8a10*/  @P0 BRA `(.L_x_153) ;  /* 0x0000000000140947 */ /* 0x000fea0003800000 */
[----:B------:R-:W3:Y:S02]  /*8a20*/  LDCU.64 UR4, c[0x0][0x888] ;  /* 0x00011100ff0477ac */ /* 0x000ee40008000a00 */
[----:B---3--:R-:W-:-:S04]  /*8a30*/  ISETP.NE.U32.AND P0, PT, RZ, UR4, PT ;  /* 0x00000004ff007c0c */ /* 0x008fc8000bf05070 */
[----:B------:R-:W-:-:S13]  /*8a40*/  ISETP.NE.AND.EX P0, PT, RZ, UR5, PT, P0 ;  /* 0x00000005ff007c0c */ /* 0x000fda000bf05300 */
[----:B------:R-:W-:Y:S05]  /*8a50*/  @!P0 EXIT ;  /* 0x000000000000894d */ /* 0x000fea0003800000 */
[----:B------:R-:W-:Y:S05]  /*8a60*/  BRA `(.L_x_154) ;  /* 0x0000000000087947 */ /* 0x000fea0003800000 */
.L_x_153:
[----:B------:R-:W-:-:S13]  /*8a70*/  FSETP.NEU.AND P0, PT, R27, RZ, PT ;  /* 0x000000ff1b00720b */ /* 0x000fda0003f0d000 */
[----:B------:R-:W-:Y:S05]  /*8a80*/  @!P0 EXIT ;  /* 0x000000000000894d */ /* 0x000fea0003800000 */
.L_x_154:
[----:B------:R-:W-:Y:S05]  /*8a90*/  BSYNC.RECONVERGENT B0 ;  /* 0x0000000000007941 */ /* 0x000fea0003800200 */
.L_x_151:
[----:B------:R-:W3:Y:S01]  /*8aa0*/  S2UR UR5, SR_CgaCtaId ;  /* 0x00000000000579c3 */ /* 0x000ee20000008800 */
[----:B------:R-:W-:Y:S01]  /*8ab0*/  ULEA UR4, UR46, UR44, 0x3 ;  /* 0x0000002c2e047291 */ /* 0x000fe2000f8e18ff */
[----:B------:R-:W-:-:S04]  /*8ac0*/  DEPBAR.LE SB0, 0x0 ;  /* 0x000080000000791a */ /* 0x000fc80000000000 */
[----:B------:R-:W-:-:S04]  /*8ad0*/  UIADD3 UR4, UPT, UPT, UR4, 0xb0, URZ ;  /* 0x000000b004047890 */ /* 0x000fc8000fffe0ff */
[----:B---3--:R-:W-:-:S09]  /*8ae0*/  UPRMT UR4, UR5, 0x654, UR4 ;  /* 0x0000065405047896 */ /* 0x008fd20008000004 */
[----:B------:R-:W-:Y:S01]  /*8af0*/  SYNCS.ARRIVE.TRANS64.RED.A1T0 RZ, [UR4], RZ ;  /* 0x000000ffffff79a7 */ /* 0x000fe20008100404 */
[----:B------:R-:W-:Y:S05]  /*8b00*/  EXIT ;  /* 0x000000000000794d */ /* 0x000fea0003800000 */
.L_x_25:
[----:B-1----:R1:W3:Y:S02]  /*8b10*/  SYNCS.PHASECHK.TRANS64.TRYWAIT P0, [R0+URZ+0x150], R2 ;  /* 0x00015002000075a7 */ /* 0x0022e400080011ff */
[----:B---3--:R-:W-:Y:S05]  /*8b20*/  @!P0 NANOSLEEP.SYNCS 0x989680 ;  /* 0x009896800000895d */ /* 0x008fea0003900000 */
[----:B------:R-:W3:Y:S02]  /*8b30*/  @!P0 SYNCS.PHASECHK.TRANS64 P0, [R0+URZ+0x150], R2 ;  /* 0x00015002000085a7 */ /* 0x000ee400080010ff */
[----:B---3--:R-:W-:Y:S05]  /*8b40*/  @!P0 BRA `(.L_x_25) ;  /* 0xfffffffc00f08947 */ /* 0x008fea000383ffff */
[----:B------:R-:W-:Y:S05]  /*8b50*/  BRA `(.L_x_155) ;  /* 0xffffff9000147947 */ /* 0x000fea000383ffff */
.L_x_28:
[----:B-1----:R-:W-:-:S07]  /*8b60*/  MOV R0, UR33 ;  /* 0x0000002100007c02 */ /* 0x002fce0008000f00 */
.L_x_156:
[----:B-1----:R1:W3:Y:S02]  /*8b70*/  SYNCS.PHASECHK.TRANS64.TRYWAIT P0, [R0+URZ+0x48], R3 ;  /* 0x00004803000075a7 */ /* 0x0022e400080011ff */
[----:B---3--:R-:W-:Y:S05]  /*8b80*/  @!P0 NANOSLEEP.SYNCS 0x989680 ;  /* 0x009896800000895d */ /* 0x008fea0003900000 */
[----:B------:R-:W3:Y:S02]  /*8b90*/  @!P0 SYNCS.PHASECHK.TRANS64 P0, [R0+URZ+0x48], R3 ;  /* 0x00004803000085a7 */ /* 0x000ee400080010ff */
[----:B---3--:R-:W-:Y:S05]  /*8ba0*/  @!P0 BRA `(.L_x_156) ;  /* 0xfffffffc00f08947 */ /* 0x008fea000383ffff */
[----:B------:R-:W-:Y:S05]  /*8bb0*/  BRA `(.L_x_27) ;  /* 0xffffff9000647947 */ /* 0x000fea000383ffff */
.L_x_35:
[----:B-1----:R-:W-:-:S07]  /*8bc0*/  MOV R0, UR9 ;  /* 0x0000000900007c02 */ /* 0x002fce0008000f00 */
.L_x_157:
[----:B-1----:R1:W3:Y:S02]  /*8bd0*/  SYNCS.PHASECHK.TRANS64.TRYWAIT P0, [R0+URZ+0x48], R3 ;  /* 0x00004803000075a7 */ /* 0x0022e400080011ff */
[----:B---3--:R-:W-:Y:S05]  /*8be0*/  @!P0 NANOSLEEP.SYNCS 0x989680 ;  /* 0x009896800000895d */ /* 0x008fea0003900000 */
[----:B------:R-:W3:Y:S02]  /*8bf0*/  @!P0 SYNCS.PHASECHK.TRANS64 P0, [R0+URZ+0x48], R3 ;  /* 0x00004803000085a7 */ /* 0x000ee400080010ff */
[----:B---3--:R-:W-:Y:S05]  /*8c00*/  @!P0 BRA `(.L_x_157) ;  /* 0xfffffffc00f08947 */ /* 0x008fea000383ffff */
[----:B------:R-:W-:Y:S05]  /*8c10*/  BRA `(.L_x_34) ;  /* 0xffffff9400287947 */ /* 0x000fea000383ffff */
.L_x_40:
[----:B-1----:R1:W3:Y:S02]  /*8c20*/  SYNCS.PHASECHK.TRANS64.TRYWAIT P0, [R3+URZ+0xe0], R0 ;  /* 0x0000e000030075a7 */ /* 0x0022e400080011ff */
[----:B---3--:R-:W-:Y:S05]  /*8c30*/  @!P0 NANOSLEEP.SYNCS 0x989680 ;  /* 0x009896800000895d */ /* 0x008fea0003900000 */
[----:B------:R-:W3:Y:S02]  /*8c40*/  @!P0 SYNCS.PHASECHK.TRANS64 P0, [R3+URZ+0xe0], R0 ;  /* 0x0000e000030085a7 */ /* 0x000ee400080010ff */
[----:B---3--:R-:W-:Y:S05]  /*8c50*/  @!P0 BRA `(.L_x_40) ;  /* 0xfffffffc00f08947 */ /* 0x008fea000383ffff */
[----:B------:R-:W-:Y:S05]  /*8c60*/  BRA `(.L_x_158) ;  /* 0xffffff9400cc7947 */ /* 0x000fea000383ffff */
.L_x_44:
[----:B------:R-:W-:-:S07]  /*8c70*/  MOV R0, UR4 ;  /* 0x0000000400007c02 */ /* 0x000fce0008000f00 */
.L_x_159:
[----:B-1----:R1:W3:Y:S02]  /*8c80*/  SYNCS.PHASECHK.TRANS64.TRYWAIT P0, [R0+URZ], R2 ;  /* 0x00000002000075a7 */ /* 0x0022e400080011ff */
[----:B---3--:R-:W-:Y:S05]  /*8c90*/  @!P0 NANOSLEEP.SYNCS 0x989680 ;  /* 0x009896800000895d */ /* 0x008fea0003900000 */
[----:B------:R-:W3:Y:S02]  /*8ca0*/  @!P0 SYNCS.PHASECHK.TRANS64 P0, [R0+URZ], R2 ;  /* 0x00000002000085a7 */ /* 0x000ee400080010ff */
[----:B---3--:R-:W-:Y:S05]  /*8cb0*/  @!P0 BRA `(.L_x_159) ;  /* 0xfffffffc00f08947 */ /* 0x008fea000383ffff */
[----:B------:R-:W-:Y:S05]  /*8cc0*/  BRA `(.L_x_160) ;  /* 0xffffff9c00787947 */ /* 0x000fea000383ffff */
.L_x_45:
[----:B------:R-:W-:-:S07]  /*8cd0*/  MOV R0, UR5 ;  /* 0x0000000500007c02 */ /* 0x000fce0008000f00 */
.L_x_161:
[----:B-1----:R1:W3:Y:S02]  /*8ce0*/  SYNCS.PHASECHK.TRANS64.TRYWAIT P0, [R0+URZ], R3 ;  /* 0x00000003000075a7 */ /* 0x0022e400080011ff */
[----:B---3--:R-:W-:Y:S05]  /*8cf0*/  @!P0 NANOSLEEP.SYNCS 0x989680 ;  /* 0x009896800000895d */ /* 0x008fea0003900000 */
[----:B------:R-:W3:Y:S02]  /*8d00*/  @!P0 SYNCS.PHASECHK.TRANS64 P0, [R0+URZ], R3 ;  /* 0x00000003000085a7 */ /* 0x000ee400080010ff */
[----:B---3--:R-:W-:Y:S05]  /*8d10*/  @!P0 BRA `(.L_x_161) ;  /* 0xfffffffc00f08947 */ /* 0x008fea000383ffff */
[----:B------:R-:W-:Y:S05]  /*8d20*/  BRA `(.L_x_162) ;  /* 0xffffff9c00847947 */ /* 0x000fea000383ffff */
.L_x_46:
[----:B------:R-:W-:-:S07]  /*8d30*/  MOV R0, UR5 ;  /* 0x0000000500007c02 */ /* 0x000fce0008000f00 */
.L_x_163:
[----:B-1----:R1:W3:Y:S02]  /*8d40*/  SYNCS.PHASECHK.TRANS64.TRYWAIT P0, [R0+URZ], R3 ;  /* 0x00000003000075a7 */ /* 0x0022e400080011ff */
[----:B---3--:R-:W-:Y:S05]  /*8d50*/  @!P0 NANOSLEEP.SYNCS 0x989680 ;  /* 0x009896800000895d */ /* 0x008fea0003900000 */
[----:B------:R-:W3:Y:S02]  /*8d60*/  @!P0 SYNCS.PHASECHK.TRANS64 P0, [R0+URZ], R3 ;  /* 0x00000003000085a7 */ /* 0x000ee400080010ff */
[----:B---3--:R-:W-:Y:S05]  /*8d70*/  @!P0 BRA `(.L_x_163) ;  /* 0xfffffffc00f08947 */ /* 0x008fea000383ffff */
[----:B------:R-:W-:Y:S05]  /*8d80*/  BRA `(.L_x_164) ;  /* 0xffffff9c00907947 */ /* 0x000fea000383ffff */
.L_x_47:
[----:B------:R-:W-:-:S07]  /*8d90*/  MOV R0, UR5 ;  /* 0x0000000500007c02 */ /* 0x000fce0008000f00 */
.L_x_165:
[----:B-1----:R1:W3:Y:S02]  /*8da0*/  SYNCS.PHASECHK.TRANS64.TRYWAIT P0, [R0+URZ], R3 ;  /* 0x00000003000075a7 */ /* 0x0022e400080011ff */
[----:B---3--:R-:W-:Y:S05]  /*8db0*/  @!P0 NANOSLEEP.SYNCS 0x989680 ;  /* 0x009896800000895d */ /* 0x008fea0003900000 */
[----:B------:R-:W3:Y:S02]  /*8dc0*/  @!P0 SYNCS.PHASECHK.TRANS64 P0, [R0+URZ], R3 ;  /* 0x00000003000085a7 */ /* 0x000ee400080010ff */
[----:B---3--:R-:W-:Y:S05]  /*8dd0*/  @!P0 BRA `(.L_x_165) ;  /* 0xfffffffc00f08947 */ /* 0x008fea000383ffff */
[----:B------:R-:W-:Y:S05]  /*8de0*/  BRA `(.L_x_166) ;  /* 0xffffff9c009c7947 */ /* 0x000fea000383ffff */
.L_x_48:
[----:B------:R-:W-:-:S07]  /*8df0*/  MOV R0, UR5 ;  /* 0x0000000500007c02 */ /* 0x000fce0008000f00 */
.L_x_167:
[----:B-1----:R1:W3:Y:S02]  /*8e00*/  SYNCS.PHASECHK.TRANS64.TRYWAIT P0, [R0+URZ], R3 ;  /* 0x00000003000075a7 */ /* 0x0022e400080011ff */
[----:B---3--:R-:W-:Y:S05]  /*8e10*/  @!P0 NANOSLEEP.SYNCS 0x989680 ;  /* 0x009896800000895d */ /* 0x008fea0003900000 */
[----:B------:R-:W3:Y:S02]  /*8e20*/  @!P0 SYNCS.PHASECHK.TRANS64 P0, [R0+URZ], R3 ;  /* 0x00000003000085a7 */ /* 0x000ee400080010ff */
[----:B---3--:R-:W-:Y:S05]  /*8e30*/  @!P0 BRA `(.L_x_167) ;  /* 0xfffffffc00f08947 */ /* 0x008fea000383ffff */
[----:B------:R-:W-:Y:S05]  /*8e40*/  BRA `(.L_x_168) ;  /* 0xffffff9c00a87947 */ /* 0x000fea000383ffff */
.L_x_49:
[----:B------:R-:W-:-:S07]  /*8e50*/  MOV R0, UR5 ;  /* 0x0000000500007c02 */ /* 0x000fce0008000f00 */
.L_x_169:
[----:B-1----:R1:W3:Y:S02]  /*8e60*/  SYNCS.PHASECHK.TRANS64.TRYWAIT P0, [R0+URZ], R3 ;  /* 0x00000003000075a7 */ /* 0x0022e400080011ff */
[----:B---3--:R-:W-:Y:S05]  /*8e70*/  @!P0 NANOSLEEP.SYNCS 0x989680 ;  /* 0x009896800000895d */ /* 0x008fea0003900000 */
[----:B------:R-:W3:Y:S02]  /*8e80*/  @!P0 SYNCS.PHASECHK.TRANS64 P0, [R0+URZ], R3 ;  /* 0x00000003000085a7 */ /* 0x000ee400080010ff */
[----:B---3--:R-:W-:Y:S05]  /*8e90*/  @!P0 BRA `(.L_x_169) ;  /* 0xfffffffc00f08947 */ /* 0x008fea000383ffff */
[----:B------:R-:W-:Y:S05]  /*8ea0*/  BRA `(.L_x_170) ;  /* 0xffffff9c00b47947 */ /* 0x000fea000383ffff */
.L_x_50:
[----:B------:R-:W-:-:S07]  /*8eb0*/  MOV R0, UR5 ;  /* 0x0000000500007c02 */ /* 0x000fce0008000f00 */
.L_x_171:
[----:B-1----:R1:W3:Y:S02]  /*8ec0*/  SYNCS.PHASECHK.TRANS64.TRYWAIT P0, [R0+URZ], R3 ;  /* 0x00000003000075a7 */ /* 0x0022e400080011ff */
[----:B---3--:R-:W-:Y:S05]  /*8ed0*/  @!P0 NANOSLEEP.SYNCS 0x989680 ;  /* 0x009896800000895d */ /* 0x008fea0003900000 */
[----:B------:R-:W3:Y:S02]  /*8ee0*/  @!P0 SYNCS.PHASECHK.TRANS64 P0, [R0+URZ], R3 ;  /* 0x00000003000085a7 */ /* 0x000ee400080010ff */
[----:B---3--:R-:W-:Y:S05]  /*8ef0*/  @!P0 BRA `(.L_x_171) ;  /* 0xfffffffc00f08947 */ /* 0x008fea000383ffff */
[----:B------:R-:W-:Y:S05]  /*8f00*/  BRA `(.L_x_172) ;  /* 0xffffff9c00c07947 */ /* 0x000fea000383ffff */
.L_x_51:
[----:B------:R-:W-:-:S07]  /*8f10*/  MOV R0, UR5 ;  /* 0x0000000500007c02 */ /* 0x000fce0008000f00 */
.L_x_173:
[----:B-1----:R1:W3:Y:S02]  /*8f20*/  SYNCS.PHASECHK.TRANS64.TRYWAIT P0, [R0+URZ], R3 ;  /* 0x00000003000075a7 */ /* 0x0022e400080011ff */
[----:B---3--:R-:W-:Y:S05]  /*8f30*/  @!P0 NANOSLEEP.SYNCS 0x989680 ;  /* 0x009896800000895d */ /* 0x008fea0003900000 */
[----:B------:R-:W3:Y:S02]  /*8f40*/  @!P0 SYNCS.PHASECHK.TRANS64 P0, [R0+URZ], R3 ;  /* 0x00000003000085a7 */ /* 0x000ee400080010ff */
[----:B---3--:R-:W-:Y:S05]  /*8f50*/  @!P0 BRA `(.L_x_173) ;  /* 0xfffffffc00f08947 */ /* 0x008fea000383ffff */
[----:B------:R-:W-:Y:S05]  /*8f60*/  BRA `(.L_x_174) ;  /* 0xffffff9c00cc7947 */ /* 0x000fea000383ffff */
.L_x_54:
[----:B--2---:R2:W3:Y:S02]  /*8f70*/  SYNCS.PHASECHK.TRANS64.TRYWAIT P0, [R0+URZ+0x140], R4 ;  /* 0x00014004000075a7 */ /* 0x0044e400080011ff */
[----:B---3--:R-:W-:Y:S05]  /*8f80*/  @!P0 NANOSLEEP.SYNCS 0x989680 ;  /* 0x009896800000895d */ /* 0x008fea0003900000 */
[----:B------:R-:W3:Y:S02]  /*8f90*/  @!P0 SYNCS.PHASECHK.TRANS64 P0, [R0+URZ+0x140], R4 ;  /* 0x00014004000085a7 */ /* 0x000ee400080010ff */
[----:B---3--:R-:W-:Y:S05]  /*8fa0*/  @!P0 BRA `(.L_x_54) ;  /* 0xfffffffc00f08947 */ /* 0x008fea000383ffff */
[----:B------:R-:W-:Y:S05]  /*8fb0*/  BRA `(.L_x_175) ;  /* 0xffffffa000307947 */ /* 0x000fea000383ffff */
.L_x_55:
[----:B------:R-:W-:-:S07]  /*8fc0*/  MOV R0, UR4 ;  /* 0x0000000400007c02 */ /* 0x000fce0008000f00 */
.L_x_176:
[----:B--2---:R2:W3:Y:S02]  /*8fd0*/  SYNCS.PHASECHK.TRANS64.TRYWAIT P0, [R0+URZ+0xf0], R5 ;  /* 0x0000f005000075a7 */ /* 0x0044e400080011ff */
[----:B---3--:R-:W-:Y:S05]  /*8fe0*/  @!P0 NANOSLEEP.SYNCS 0x989680 ;  /* 0x009896800000895d */ /* 0x008fea0003900000 */
[----:B------:R-:W3:Y:S02]  /*8ff0*/  @!P0 SYNCS.PHASECHK.TRANS64 P0, [R0+URZ+0xf0], R5 ;  /* 0x0000f005000085a7 */ /* 0x000ee400080010ff */
[----:B---3--:R-:W-:Y:S05]  /*9000*/  @!P0 BRA `(.L_x_176) ;  /* 0xfffffffc00f08947 */ /* 0x008fea000383ffff */
[----:B------:R-:W-:Y:S05]  /*9010*/  BRA `(.L_x_177) ;  /* 0xffffffa000407947 */ /* 0x000fea000383ffff */
.L_x_56:
[----:B--2---:R2:W3:Y:S02]  /*9020*/  SYNCS.PHASECHK.TRANS64.TRYWAIT P1, [R0+URZ+0xe0], R4 ;  /* 0x0000e004000075a7 */ /* 0x0044e400080211ff */
[----:B---3--:R-:W-:Y:S05]  /*9030*/  @!P1 NANOSLEEP.SYNCS 0x989680 ;  /* 0x009896800000995d */ /* 0x008fea0003900000 */
[----:B------:R-:W3:Y:S02]  /*9040*/  @!P1 SYNCS.PHASECHK.TRANS64 P1, [R0+URZ+0xe0], R4 ;  /* 0x0000e004000095a7 */ /* 0x000ee400080210ff */
[----:B---3--:R-:W-:Y:S05]  /*9050*/  @!P1 BRA `(.L_x_56) ;  /* 0xfffffffc00f09947 */ /* 0x008fea000383ffff */
[----:B------:R-:W-:Y:S05]  /*9060*/  BRA `(.L_x_178) ;  /* 0xffffffa000707947 */ /* 0x000fea000383ffff */
.L_x_59:
[----:B------:R-:W-:-:S07]  /*9070*/  MOV R0, UR4 ;  /* 0x0000000400007c02 */ /* 0x000fce0008000f00 */
.L_x_179:
[----:B--2---:R2:W3:Y:S02]  /*9080*/  SYNCS.PHASECHK.TRANS64.TRYWAIT P0, [R0+URZ+0xf0], R2 ;  /* 0x0000f002000075a7 */ /* 0x0044e400080011ff */
[----:B---3--:R-:W-:Y:S05]  /*9090*/  @!P0 NANOSLEEP.SYNCS 0x989680 ;  /* 0x009896800000895d */ /* 0x008fea0003900000 */
[----:B------:R-:W3:Y:S02]  /*90a0*/  @!P0 SYNCS.PHASECHK.TRANS64 P0, [R0+URZ+0xf0], R2 ;  /* 0x0000f002000085a7 */ /* 0x000ee400080010ff */
[----:B---3--:R-:W-:Y:S05]  /*90b0*/  @!P0 BRA `(.L_x_179) ;  /* 0xfffffffc00f08947 */ /* 0x008fea000383ffff */
[----:B------:R-:W-:Y:S05]  /*90c0*/  BRA `(.L_x_58) ;  /* 0xffffffa000c47947 */ /* 0x000fea000383ffff */
.L_x_68:
[----:B--2---:R-:W-:-:S04]  /*90d0*/  MOV R5, UR5 ;  /* 0x0000000500057c02 */ /* 0x004fc80008000f00 */
[----:B------:R2:W3:Y:S03]  /*90e0*/  SYNCS.PHASECHK.TRANS64.TRYWAIT P0, [R5+URZ+0x8], R6 ;  /* 0x00000806050075a7 */ /* 0x0004e600080011ff */
[----:B---3--:R-:W-:Y:S05]  /*90f0*/  @!P0 NANOSLEEP.SYNCS 0x989680 ;  /* 0x009896800000895d */ /* 0x008fea0003900000 */
[----:B------:R-:W3:Y:S02]  /*9100*/  @!P0 SYNCS.PHASECHK.TRANS64 P0, [R5+URZ+0x8], R6 ;  /* 0x00000806050085a7 */ /* 0x000ee400080010ff */
[----:B---3--:R-:W-:Y:S05]  /*9110*/  @!P0 BRA `(.L_x_68) ;  /* 0xfffffffc00ec8947 */ /* 0x008fea000383ffff */
[----:B------:R-:W-:Y:S05]  /*9120*/  BRA `(.L_x_67) ;  /* 0xffffffa4007c7947 */ /* 0x000fea000383ffff */
.L_x_70:
[----:B------:R-:W-:Y:S01]  /*9130*/  BSSY B0, `(.L_x_180) ;  /* 0x0000006000007945 */ /* 0x000fe20003800000 */
[----:B------:R-:W-:-:S07]  /*9140*/  MOV R15, 0xffffffff ;  /* 0xffffffff000f7802 */ /* 0x000fce0000000f00 */
[----:B-12--5:R-:W-:Y:S05]  /*9150*/  WARPSYNC.COLLECTIVE R15, `(.L_x_181) ;  /* 0x000000000f0c7348 */ /* 0x026fea0003c00000 */
[----:B------:R-:W-:Y:S02]  /*9160*/  ELECT P6, UR79, PT ;  /* 0x00000000004f782f */ /* 0x000fe400038c0000 */
[----:B------:R-:W-:Y:S01]  /*9170*/  MOV R14, UR79 ;  /* 0x0000004f000e7c02 */ /* 0x000fe20008000f00 */
[----:B-12--5:R-:W-:Y:S10]  /*9180*/  ENDCOLLECTIVE ;  /* 0x000000000000791b */ /* 0x026ff40003800000 */
.L_x_181:
[----:B------:R-:W-:Y:S05]  /*9190*/  BSYNC B0 ;  /* 0x0000000000007941 */ /* 0x000fea0003800000 */
.L_x_180:
[----:B------:R-:W-:Y:S01]  /*91a0*/  PLOP3.LUT P0, PT, P6, PT, PT, 0x80, 0x8 ;  /* 0x000000000008781c */ /* 0x000fe2000370f070 */
[----:B------:R-:W-:-:S12]  /*91b0*/  BRA `(.L_x_182) ;  /* 0xffffffa400a87947 */ /* 0x000fd8000383ffff */
.L_x_72:
[----:B--2---:R-:W-:-:S04]  /*91c0*/  MOV R3, UR5 ;  /* 0x0000000500037c02 */ /* 0x004fc80008000f00 */
[----:B------:R2:W3:Y:S03]  /*91d0*/  SYNCS.PHASECHK.TRANS64.TRYWAIT P0, [R3+URZ+0x8], R4 ;  /* 0x00000804030075a7 */ /* 0x0004e600080011ff */
[----:B---3--:R-:W-:Y:S05]  /*91e0*/  @!P0 NANOSLEEP.SYNCS 0x989680 ;  /* 0x009896800000895d */ /* 0x008fea0003900000 */
[----:B------:R-:W3:Y:S02]  /*91f0*/  @!P0 SYNCS.PHASECHK.TRANS64 P0, [R3+URZ+0x8], R4 ;  /* 0x00000804030085a7 */ /* 0x000ee400080010ff */
[----:B---3--:R-:W-:Y:S05]  /*9200*/  @!P0 BRA `(.L_x_72) ;  /* 0xfffffffc00ec8947 */ /* 0x008fea000383ffff */
[----:B------:R-:W-:Y:S05]  /*9210*/  BRA `(.L_x_71) ;  /* 0xffffffa400ac7947 */ /* 0x000fea000383ffff */
.L_x_73:
[----:B-1----:R1:W2:Y:S02]  /*9220*/  SYNCS.PHASECHK.TRANS64.TRYWAIT P0, [R0+URZ+0xe0], R4 ;  /* 0x0000e004000075a7 */ /* 0x0022a400080011ff */
[----:B--2---:R-:W-:Y:S05]  /*9230*/  @!P0 NANOSLEEP.SYNCS 0x989680 ;  /* 0x009896800000895d */ /* 0x004fea0003900000 */
[----:B------:R-:W2:Y:S02]  /*9240*/  @!P0 SYNCS.PHASECHK.TRANS64 P0, [R0+URZ+0xe0], R4 ;  /* 0x0000e004000085a7 */ /* 0x000ea400080010ff */
[----:B--2---:R-:W-:Y:S05]  /*9250*/  @!P0 BRA `(.L_x_73) ;  /* 0xfffffffc00f08947 */ /* 0x004fea000383ffff */
[----:B------:R-:W-:Y:S05]  /*9260*/  BRA `(.L_x_183) ;  /* 0xffffffa800987947 */ /* 0x000fea000383ffff */
.L_x_75:
[----:B------:R-:W-:-:S07]  /*9270*/  MOV R0, UR31 ;  /* 0x0000001f00007c02 */ /* 0x000fce0008000f00 */
.L_x_184:
[----:B-1----:R1:W2:Y:S02]  /*9280*/  SYNCS.PHASECHK.TRANS64.TRYWAIT P0, [R0+URZ+0x120], R4 ;  /* 0x00012004000075a7 */ /* 0x0022a400080011ff */
[----:B--2---:R-:W-:Y:S05]  /*9290*/  @!P0 NANOSLEEP.SYNCS 0x989680 ;  /* 0x009896800000895d */ /* 0x004fea0003900000 */
[----:B------:R-:W2:Y:S02]  /*92a0*/  @!P0 SYNCS.PHASECHK.TRANS64 P0, [R0+URZ+0x120], R4 ;  /* 0x00012004000085a7 */ /* 0x000ea400080010ff */
[----:B--2---:R-:W-:Y:S05]  /*92b0*/  @!P0 BRA `(.L_x_184) ;  /* 0xfffffffc00f08947 */ /* 0x004fea000383ffff */
[----:B------:R-:W-:Y:S05]  /*92c0*/  BRA `(.L_x_185) ;  /* 0xffffffa800e47947 */ /* 0x000fea000383ffff */
.L_x_78:
[----:B------:R-:W-:Y:S07]  /*92d0*/  MOV R0, UR5 ;  /* 0x0000000500007c02 */ /* 0x000fee0008000f00 */
.L_x_186:
[----:B-1----:R1:W2:Y:S02]  /*92e0*/  SYNCS.PHASECHK.TRANS64.TRYWAIT P0, [R0+URZ], R4 ;  /* 0x00000004000075a7 */ /* 0x0022a400080011ff */
[----:B--2---:R-:W-:Y:S05]  /*92f0*/  @!P0 NANOSLEEP.SYNCS 0x989680 ;  /* 0x009896800000895d */ /* 0x004fea0003900000 */
[----:B------:R-:W2:Y:S02]  /*9300*/  @!P0 SYNCS.PHASECHK.TRANS64 P0, [R0+URZ], R4 ;  /* 0x00000004000085a7 */ /* 0x000ea400080010ff */
[----:B--2---:R-:W-:Y:S05]  /*9310*/  @!P0 BRA `(.L_x_186) ;  /* 0xfffffffc00f08947 */ /* 0x004fea000383ffff */
[----:B------:R-:W-:Y:S05]  /*9320*/  BRA `(.L_x_77) ;  /* 0xffffffa800f87947 */ /* 0x000fea000383ffff */
.L_x_82:
[----:B-1----:R-:W-:-:S07]  /*9330*/  MOV R0, UR4 ;  /* 0x0000000400007c02 */ /* 0x002fce0008000f00 */
.L_x_187:
[----:B-1----:R1:W2:Y:S02]  /*9340*/  SYNCS.PHASECHK.TRANS64.TRYWAIT P0, [R0+URZ], R2 ;  /* 0x00000002000075a7 */ /* 0x0022a400080011ff */
[----:B--2---:R-:W-:Y:S05]  /*9350*/  @!P0 NANOSLEEP.SYNCS 0x989680 ;  /* 0x009896800000895d */ /* 0x004fea0003900000 */
[----:B------:R-:W2:Y:S02]  /*9360*/  @!P0 SYNCS.PHASECHK.TRANS64 P0, [R0+URZ], R2 ;  /* 0x00000002000085a7 */ /* 0x000ea400080010ff */
[----:B--2---:R-:W-:Y:S05]  /*9370*/  @!P0 BRA `(.L_x_187) ;  /* 0xfffffffc00f08947 */ /* 0x004fea000383ffff */
[----:B------:R-:W-:Y:S05]  /*9380*/  BRA `(.L_x_188) ;  /* 0xffffffac00ec7947 */ /* 0x000fea000383ffff */
.L_x_83:
[----:B------:R-:W-:-:S07]  /*9390*/  MOV R0, UR5 ;  /* 0x0000000500007c02 */ /* 0x000fce0008000f00 */
.L_x_189:
[----:B-1----:R1:W2:Y:S02]  /*93a0*/  SYNCS.PHASECHK.TRANS64.TRYWAIT P0, [R0+URZ], R3 ;  /* 0x00000003000075a7 */ /* 0x0022a400080011ff */
[----:B--2---:R-:W-:Y:S05]  /*93b0*/  @!P0 NANOSLEEP.SYNCS 0x989680 ;  /* 0x009896800000895d */ /* 0x004fea0003900000 */
[----:B------:R-:W2:Y:S02]  /*93c0*/  @!P0 SYNCS.PHASECHK.TRANS64 P0, [R0+URZ], R3 ;  /* 0x00000003000085a7 */ /* 0x000ea400080010ff */
[----:B--2---:R-:W-:Y:S05]  /*93d0*/  @!P0 BRA `(.L_x_189) ;  /* 0xfffffffc00f08947 */ /* 0x004fea000383ffff */
[----:B------:R-:W-:Y:S05]  /*93e0*/  BRA `(.L_x_190) ;  /* 0xffffffac00f87947 */ /* 0x000fea000383ffff */
.L_x_84:
[----:B------:R-:W-:-:S07]  /*93f0*/  MOV R0, UR5 ;  /* 0x0000000500007c02 */ /* 0x000fce0008000f00 */
.L_x_191:
[----:B-1----:R1:W2:Y:S02]  /*9400*/  SYNCS.PHASECHK.TRANS64.TRYWAIT P0, [R0+URZ], R3 ;  /* 0x00000003000075a7 */ /* 0x0022a400080011ff */
[----:B--2---:R-:W-:Y:S05]  /*9410*/  @!P0 NANOSLEEP.SYNCS 0x989680 ;  /* 0x009896800000895d */ /* 0x004fea0003900000 */
[----:B------:R-:W2:Y:S02]  /*9420*/  @!P0 SYNCS.PHASECHK.TRANS64 P0, [R0+URZ], R3 ;  /* 0x00000003000085a7 */ /* 0x000ea400080010ff */
[----:B--2---:R-:W-:Y:S05]  /*9430*/  @!P0 BRA `(.L_x_191) ;  /* 0xfffffffc00f08947 */ /* 0x004fea000383ffff */
[----:B------:R-:W-:Y:S05]  /*9440*/  BRA `(.L_x_192) ;  /* 0xffffffb000047947 */ /* 0x000fea000383ffff */
.L_x_87:
[----:B------:R-:W-:-:S07]  /*9450*/  MOV R0, UR26 ;  /* 0x0000001a00007c02 */ /* 0x000fce0008000f00 */
.L_x_193:
[----:B-1----:R1:W2:Y:S02]  /*9460*/  SYNCS.PHASECHK.TRANS64.TRYWAIT P1, [R0+URZ+0x160], R2 ;  /* 0x00016002000075a7 */ /* 0x0022a400080211ff */
[----:B--2---:R-:W-:Y:S05]  /*9470*/  @!P1 NANOSLEEP.SYNCS 0x989680 ;  /* 0x009896800000995d */ /* 0x004fea0003900000 */
[----:B------:R-:W2:Y:S02]  /*9480*/  @!P1 SYNCS.PHASECHK.TRANS64 P1, [R0+URZ+0x160], R2 ;  /* 0x00016002000095a7 */ /* 0x000ea400080210ff */
[----:B--2---:R-:W-:Y:S05]  /*9490*/  @!P1 BRA `(.L_x_193) ;  /* 0xfffffffc00f09947 */ /* 0x004fea000383ffff */
[----:B------:R-:W-:Y:S05]  /*94a0*/  BRA `(.L_x_194) ;  /* 0xffffffb000507947 */ /* 0x000fea000383ffff */
.L_x_92:
[----:B-1----:R1:W2:Y:S02]  /*94b0*/  SYNCS.PHASECHK.TRANS64.TRYWAIT P0, [R8+URZ+0xe0], R0 ;  /* 0x0000e000080075a7 */ /* 0x0022a400080011ff */
[----:B--2---:R-:W-:Y:S05]  /*94c0*/  @!P0 NANOSLEEP.SYNCS 0x989680 ;  /* 0x009896800000895d */ /* 0x004fea0003900000 */
[----:B------:R-:W2:Y:S02]  /*94d0*/  @!P0 SYNCS.PHASECHK.TRANS64 P0, [R8+URZ+0xe0], R0 ;  /* 0x0000e000080085a7 */ /* 0x000ea400080010ff */
[----:B--2---:R-:W-:Y:S05]  /*94e0*/  @!P0 BRA `(.L_x_92) ;  /* 0xfffffffc00f08947 */ /* 0x004fea000383ffff */
[----:B------:R-:W-:Y:S05]  /*94f0*/  BRA `(.L_x_195) ;  /* 0xffffffb400987947 */ /* 0x000fea000383ffff */
.L_x_95:
[----:B-1----:R-:W-:Y:S07]  /*9500*/  MOV R0, UR21 ;  /* 0x0000001500007c02 */ /* 0x002fee0008000f00 */
.L_x_196:
[----:B-1----:R1:W2:Y:S02]  /*9510*/  SYNCS.PHASECHK.TRANS64.TRYWAIT P1, [R0+URZ+0xd8], R2 ;  /* 0x0000d802000075a7 */ /* 0x0022a400080211ff */
[----:B--2---:R-:W-:Y:S05]  /*9520*/  @!P1 NANOSLEEP.SYNCS 0x989680 ;  /* 0x009896800000995d */ /* 0x004fea0003900000 */
[----:B------:R-:W2:Y:S02]  /*9530*/  @!P1 SYNCS.PHASECHK.TRANS64 P1, [R0+URZ+0xd8], R2 ;  /* 0x0000d802000095a7 */ /* 0x000ea400080210ff */
[----:B--2---:R-:W-:Y:S05]  /*9540*/  @!P1 BRA `(.L_x_196) ;  /* 0xfffffffc00f09947 */ /* 0x004fea000383ffff */
[----:B------:R-:W-:Y:S05]  /*9550*/  BRA `(.L_x_94) ;  /* 0xffffffbc00147947 */ /* 0x000fea000383ffff */
.L_x_98:
[----:B-1----:R-:W-:Y:S07]  /*9560*/  MOV R0, UR21 ;  /* 0x0000001500007c02 */ /* 0x002fee0008000f00 */
.L_x_197:
[----:B-1----:R1:W2:Y:S02]  /*9570*/  SYNCS.PHASECHK.TRANS64.TRYWAIT P0, [R0+URZ+0xb0], R4 ;  /* 0x0000b004000075a7 */ /* 0x0022a400080011ff */
[----:B--2---:R-:W-:Y:S05]  /*9580*/  @!P0 NANOSLEEP.SYNCS 0x989680 ;  /* 0x009896800000895d */ /* 0x004fea0003900000 */
[----:B------:R-:W2:Y:S02]  /*9590*/  @!P0 SYNCS.PHASECHK.TRANS64 P0, [R0+URZ+0xb0], R4 ;  /* 0x0000b004000085a7 */ /* 0x000ea400080010ff */
[----:B--2---:R-:W-:Y:S05]  /*95a0*/  @!P0 BRA `(.L_x_197) ;  /* 0xfffffffc00f08947 */ /* 0x004fea000383ffff */
[----:B------:R-:W-:Y:S05]  /*95b0*/  BRA `(.L_x_198) ;  /* 0xffffffbc006c7947 */ /* 0x000fea000383ffff */
.L_x_99:
[----:B------:R-:W-:Y:S07]  /*95c0*/  MOV R0, UR21 ;  /* 0x0000001500007c02 */ /* 0x000fee0008000f00 */
.L_x_199:
[----:B-1----:R1:W2:Y:S02]  /*95d0*/  SYNCS.PHASECHK.TRANS64.TRYWAIT P0, [R0+URZ+0xb8], R4 ;  /* 0x0000b804000075a7 */ /* 0x0022a400080011ff */
[----:B--2---:R-:W-:Y:S05]  /*95e0*/  @!P0 NANOSLEEP.SYNCS 0x989680 ;  /* 0x009896800000895d */ /* 0x004fea0003900000 */
[----:B------:R-:W2:Y:S02]  /*95f0*/  @!P0 SYNCS.PHASECHK.TRANS64 P0, [R0+URZ+0xb8], R4 ;  /* 0x0000b804000085a7 */ /* 0x000ea400080010ff */
[----:B--2---:R-:W-:Y:S05]  /*9600*/  @!P0 BRA `(.L_x_199) ;  /* 0xfffffffc00f08947 */ /* 0x004fea000383ffff */
[----:B------:R-:W-:Y:S05]  /*9610*/  BRA `(.L_x_200) ;  /* 0xffffffbc00a47947 */ /* 0x000fea000383ffff */
.L_x_100:
[----:B------:R-:W-:Y:S07]  /*9620*/  MOV R0, UR21 ;  /* 0x0000001500007c02 */ /* 0x000fee0008000f00 */
.L_x_201:
[----:B-1----:R1:W2:Y:S02]  /*9630*/  SYNCS.PHASECHK.TRANS64.TRYWAIT P0, [R0+URZ+0xc0], R4 ;  /* 0x0000c004000075a7 */ /* 0x0022a400080011ff */
[----:B--2---:R-:W-:Y:S05]  /*9640*/  @!P0 NANOSLEEP.SYNCS 0x989680 ;  /* 0x009896800000895d */ /* 0x004fea0003900000 */
[----:B------:R-:W2:Y:S02]  /*9650*/  @!P0 SYNCS.PHASECHK.TRANS64 P0, [R0+URZ+0xc0], R4 ;  /* 0x0000c004000085a7 */ /* 0x000ea400080010ff */
[----:B--2---:R-:W-:Y:S05]  /*9660*/  @!P0 BRA `(.L_x_201) ;  /* 0xfffffffc00f08947 */ /* 0x004fea000383ffff */
[----:B------:R-:W-:Y:S05]  /*9670*/  BRA `(.L_x_202) ;  /* 0xffffffbc00e87947 */ /* 0x000fea000383ffff */
.L_x_101:
[----:B------:R-:W-:Y:S07]  /*9680*/  MOV R0, UR21 ;  /* 0x0000001500007c02 */ /* 0x000fee0008000f00 */
.L_x_203:
[----:B-1----:R1:W2:Y:S02]  /*9690*/  SYNCS.PHASECHK.TRANS64.TRYWAIT P0, [R0+URZ+0xc8], R4 ;  /* 0x0000c804000075a7 */ /* 0x0022a400080011ff */
[----:B--2---:R-:W-:Y:S05]  /*96a0*/  @!P0 NANOSLEEP.SYNCS 0x989680 ;  /* 0x009896800000895d */ /* 0x004fea0003900000 */
[----:B------:R-:W2:Y:S02]  /*96b0*/  @!P0 SYNCS.PHASECHK.TRANS64 P0, [R0+URZ+0xc8], R4 ;  /* 0x0000c804000085a7 */ /* 0x000ea400080010ff */
[----:B--2---:R-:W-:Y:S05]  /*96c0*/  @!P0 BRA `(.L_x_203) ;  /* 0xfffffffc00f08947 */ /* 0x004fea000383ffff */
[----:B------:R-:W-:Y:S05]  /*96d0*/  BRA `(.L_x_204) ;  /* 0xffffffc000307947 */ /* 0x000fea000383ffff */
.L_x_103:
[----:B------:R-:W-:-:S07]  /*96e0*/  MOV R0, UR21 ;  /* 0x0000001500007c02 */ /* 0x000fce0008000f00 */
.L_x_205:
[----:B--2---:R2:W4:Y:S02]  /*96f0*/  SYNCS.PHASECHK.TRANS64.TRYWAIT P0, [R0+URZ+0xb0], R2 ;  /* 0x0000b002000075a7 */ /* 0x00452400080011ff */
[----:B----4-:R-:W-:Y:S05]  /*9700*/  @!P0 NANOSLEEP.SYNCS 0x989680 ;  /* 0x009896800000895d */ /* 0x010fea0003900000 */
[----:B------:R-:W4:Y:S02]  /*9710*/  @!P0 SYNCS.PHASECHK.TRANS64 P0, [R0+URZ+0xb0], R2 ;  /* 0x0000b002000085a7 */ /* 0x000f2400080010ff */
[----:B----4-:R-:W-:Y:S05]  /*9720*/  @!P0 BRA `(.L_x_205) ;  /* 0xfffffffc00f08947 */ /* 0x010fea000383ffff */
[----:B------:R-:W-:Y:S05]  /*9730*/  BRA `(.L_x_206) ;  /* 0xffffffc000a87947 */ /* 0x000fea000383ffff */
.L_x_104:
[----:B--2---:R-:W-:-:S07]  /*9740*/  MOV R0, UR21 ;  /* 0x0000001500007c02 */ /* 0x004fce0008000f00 */
.L_x_207:
[----:B--2---:R2:W4:Y:S02]  /*9750*/  SYNCS.PHASECHK.TRANS64.TRYWAIT P0, [R0+URZ+0xb8], R2 ;  /* 0x0000b802000075a7 */ /* 0x00452400080011ff */
[----:B----4-:R-:W-:Y:S05]  /*9760*/  @!P0 NANOSLEEP.SYNCS 0x989680 ;  /* 0x009896800000895d */ /* 0x010fea0003900000 */
[----:B------:R-:W4:Y:S02]  /*9770*/  @!P0 SYNCS.PHASECHK.TRANS64 P0, [R0+URZ+0xb8], R2 ;  /* 0x0000b802000085a7 */ /* 0x000f2400080010ff */
[----:B----4-:R-:W-:Y:S05]  /*9780*/  @!P0 BRA `(.L_x_207) ;  /* 0xfffffffc00f08947 */ /* 0x010fea000383ffff */
[----:B------:R-:W-:Y:S05]  /*9790*/  BRA `(.L_x_208) ;  /* 0xffffffc000987947 */ /* 0x000fea000383ffff */
.L_x_105:
[----:B--2---:R-:W-:-:S07]  /*97a0*/  MOV R0, UR21 ;  /* 0x0000001500007c02 */ /* 0x004fce0008000f00 */
.L_x_209:
[----:B--2---:R2:W4:Y:S02]  /*97b0*/  SYNCS.PHASECHK.TRANS64.TRYWAIT P0, [R0+URZ+0xc0], R2 ;  /* 0x0000c002000075a7 */ /* 0x00452400080011ff */
[----:B----4-:R-:W-:Y:S05]  /*97c0*/  @!P0 NANOSLEEP.SYNCS 0x989680 ;  /* 0x009896800000895d */ /* 0x010fea0003900000 */
[----:B------:R-:W4:Y:S02]  /*97d0*/  @!P0 SYNCS.PHASECHK.TRANS64 P0, [R0+URZ+0xc0], R2 ;  /* 0x0000c002000085a7 */ /* 0x000f2400080010ff */
[----:B----4-:R-:W-:Y:S05]  /*97e0*/  @!P0 BRA `(.L_x_209) ;  /* 0xfffffffc00f08947 */ /* 0x010fea000383ffff */
[----:B------:R-:W-:Y:S05]  /*97f0*/  BRA `(.L_x_210) ;  /* 0xffffffc000887947 */ /* 0x000fea000383ffff */
.L_x_107:
[----:B-1----:R1:W2:Y:S02]  /*9800*/  SYNCS.PHASECHK.TRANS64.TRYWAIT P0, [R3+URZ+0xe0], R0 ;  /* 0x0000e000030075a7 */ /* 0x0022a400080011ff */
[----:B--2---:R-:W-:Y:S05]  /*9810*/  @!P0 NANOSLEEP.SYNCS 0x989680 ;  /* 0x009896800000895d */ /* 0x004fea0003900000 */
[----:B------:R-:W2:Y:S02]  /*9820*/  @!P0 SYNCS.PHASECHK.TRANS64 P0, [R3+URZ+0xe0], R0 ;  /* 0x0000e000030085a7 */ /* 0x000ea400080010ff */
[----:B--2---:R-:W-:Y:S05]  /*9830*/  @!P0 BRA `(.L_x_107) ;  /* 0xfffffffc00f08947 */ /* 0x004fea000383ffff */
[----:B------:R-:W-:Y:S05]  /*9840*/  BRA `(.L_x_211) ;  /* 0xffffffc400447947 */ /* 0x000fea000383ffff */
.L_x_118:
[----:B-1----:R-:W-:Y:S04]  /*9850*/  MOV R2, UR44 ;  /* 0x0000002c00027c02 */ /* 0x002fe80008000f00 */
[----:B------:R1:W2:Y:S03]  /*9860*/  SYNCS.PHASECHK.TRANS64.TRYWAIT P1, [R2+URZ+0x90], R3 ;  /* 0x00009003020075a7 */ /* 0x0002a600080211ff */
[----:B--2---:R-:W-:Y:S05]  /*9870*/  @!P1 NANOSLEEP.SYNCS 0x989680 ;  /* 0x009896800000995d */ /* 0x004fea0003900000 */
[----:B------:R-:W2:Y:S02]  /*9880*/  @!P1 SYNCS.PHASECHK.TRANS64 P1, [R2+URZ+0x90], R3 ;  /* 0x00009003020095a7 */ /* 0x000ea400080210ff */
[----:B--2---:R-:W-:Y:S05]  /*9890*/  @!P1 BRA `(.L_x_118) ;  /* 0xfffffffc00ec9947 */ /* 0x004fea000383ffff */
[----:B------:R-:W-:Y:S05]  /*98a0*/  BRA `(.L_x_117) ;  /* 0xffffffd000a87947 */ /* 0x000fea000383ffff */
.L_x_120:
[----:B-1----:R1:W4:Y:S02]  /*98b0*/  SYNCS.PHASECHK.TRANS64.TRYWAIT P0, [R69+URZ+0x100], R0 ;  /* 0x00010000450075a7 */ /* 0x00232400080011ff */
[----:B----4-:R-:W-:Y:S05]  /*98c0*/  @!P0 NANOSLEEP.SYNCS 0x989680 ;  /* 0x009896800000895d */ /* 0x010fea0003900000 */
[----:B------:R-:W4:Y:S02]  /*98d0*/  @!P0 SYNCS.PHASECHK.TRANS64 P0, [R69+URZ+0x100], R0 ;  /* 0x00010000450085a7 */ /* 0x000f2400080010ff */
[----:B----4-:R-:W-:Y:S05]  /*98e0*/  @!P0 BRA `(.L_x_120) ;  /* 0xfffffffc00f08947 */ /* 0x010fea000383ffff */
[----:B------:R-:W-:Y:S05]  /*98f0*/  BRA `(.L_x_119) ;  /* 0xffffffd000d07947 */ /* 0x000fea000383ffff */
.L_x_129:
[----:B-1----:R1:W3:Y:S02]  /*9900*/  SYNCS.PHASECHK.TRANS64.TRYWAIT P0, [R2+URZ+0x90], R0 ;  /* 0x00009000020075a7 */ /* 0x0022e400080011ff */
[----:B---3--:R-:W-:Y:S05]  /*9910*/  @!P0 NANOSLEEP.SYNCS 0x989680 ;  /* 0x009896800000895d */ /* 0x008fea0003900000 */
[----:B------:R-:W3:Y:S02]  /*9920*/  @!P0 SYNCS.PHASECHK.TRANS64 P0, [R2+URZ+0x90], R0 ;  /* 0x00009000020085a7 */ /* 0x000ee400080010ff */
[----:B---3--:R-:W-:Y:S05]  /*9930*/  @!P0 BRA `(.L_x_129) ;  /* 0xfffffffc00f08947 */ /* 0x008fea000383ffff */
[----:B------:R-:W-:Y:S05]  /*9940*/  BRA `(.L_x_128) ;  /* 0xffffffd8006c7947 */ /* 0x000fea000383ffff */
.L_x_137:
[----:B-1----:R1:W3:Y:S02]  /*9950*/  SYNCS.PHASECHK.TRANS64.TRYWAIT P0, [R6+URZ+0x90], R5 ;  /* 0x00009005060075a7 */ /* 0x0022e400080011ff */
[----:B---3--:R-:W-:Y:S05]  /*9960*/  @!P0 NANOSLEEP.SYNCS 0x989680 ;  /* 0x009896800000895d */ /* 0x008fea0003900000 */
[----:B------:R-:W3:Y:S02]  /*9970*/  @!P0 SYNCS.PHASECHK.TRANS64 P0, [R6+URZ+0x90], R5 ;  /* 0x00009005060085a7 */ /* 0x000ee400080010ff */
[----:B---3--:R-:W-:Y:S05]  /*9980*/  @!P0 BRA `(.L_x_137) ;  /* 0xfffffffc00f08947 */ /* 0x008fea000383ffff */
[----:B------:R-:W-:Y:S05]  /*9990*/  BRA `(.L_x_136) ;  /* 0xffffffe000307947 */ /* 0x000fea000383ffff */
.L_x_145:
[----:B-1----:R1:W3:Y:S02]  /*99a0*/  SYNCS.PHASECHK.TRANS64.TRYWAIT P0, [R0+URZ+0x90], R5 ;  /* 0x00009005000075a7 */ /* 0x0022e400080011ff */
[----:B---3--:R-:W-:Y:S05]  /*99b0*/  @!P0 NANOSLEEP.SYNCS 0x989680 ;  /* 0x009896800000895d */ /* 0x008fea0003900000 */
[----:B------:R-:W3:Y:S02]  /*99c0*/  @!P0 SYNCS.PHASECHK.TRANS64 P0, [R0+URZ+0x90], R5 ;  /* 0x00009005000085a7 */ /* 0x000ee400080010ff */
[----:B---3--:R-:W-:Y:S05]  /*99d0*/  @!P0 BRA `(.L_x_145) ;  /* 0xfffffffc00f08947 */ /* 0x008fea000383ffff */
[----:B------:R-:W-:Y:S05]  /*99e0*/  BRA `(.L_x_144) ;  /* 0xffffffe400f07947 */ /* 0x000fea000383ffff */
        .weak           $__internal_0_$__cuda_sm10x_tcgen05_guardrail_trap_col_being_dealloced_not_returned_by_alloc
        .type           $__internal_0_$__cuda_sm10x_tcgen05_guardrail_trap_col_being_dealloced_not_returned_by_alloc,@function
        .size           $__internal_0_$__cuda_sm10x_tcgen05_guardrail_trap_col_being_dealloced_not_returned_by_alloc,($__internal_1_$__cuda_sm10x_tcgen05_guardrail_trap_phase_invalid_during_alloc - $__internal_0_$__cuda_sm10x_tcgen05_guardrail_trap_col_being_dealloced_not_returned_by_alloc)
$__internal_0_$__cuda_sm10x_tcgen05_guardrail_trap_col_being_dealloced_not_returned_by_alloc:
[----:B------:R-:W-:Y:S05]  /*99f0*/  BPT.TRAP 0x1 ;  /* 0x000000040000795c */ /* 0x000fea0000300000 */
[----:B------:R-:W-:-:S04]  /*9a00*/  HFMA2 R3, -RZ, RZ, 0, 0 ;  /* 0x00000000ff037431 */ /* 0x000fc800000001ff */
[----:B------:R-:W-:Y:S05]  /*9a10*/  RET.REL.NODEC R2 `(_ZN7cutlass13device_kernelINS_4gemm6kernel13GemmUniversalIN4cute5tupleIJiiiiEEENS1_10collective13CollectiveMmaINS1_35MainloopSm100TmaUmmaWarpSpecializedILi9ELi2ELi4ENS5_IJNS4_1CILi4EEENSA_ILi1EEESC_EEEEENS5_IJNSA_ILi256EEENSA_ILi64EEENSA_ILi32EEEEEEfNS5_IJlSC_lEEEfSJ_NS4_8TiledMMAINS4_8MMA_AtomIJNS4_23SM100_MMA_TF32_2x1SM_SSINS_10tfloat32_tESN_fLi256ELi64ELNS4_4UMMA5MajorE0ELSP_0ELNSO_7ScaleInE0ELSQ_0EEEEEENS4_6LayoutINS5_IJSC_SC_SC_EEENS5_IJNSA_ILi0EEESV_SV_EEEEENS5_IJNS4_10UnderscoreESY_SY_EEEEENS4_18SM100_TMA_2SM_LOADENS4_14ComposedLayoutINS4_7SwizzleILi3ELi4ELi3EEENS4_18smem_ptr_flag_bitsILi32EEENST_INS5_IJNSA_ILi8EEESH_EEENS5_IJSH_SC_EEEEEEEvNS4_8identityENS4_28SM100_TMA_2SM_LOAD_MULTICASTES1B_vS1C_EENS_8epilogue10collective18CollectiveEpilogueINS1F_23Sm100TmaWarpSpecializedILi4ELi2ELi16ELb1ELb0EEEJNS5_IJNSA_ILi128EEESG_SH_EEENS5_IJNST_IS1K_SC_EENST_INSA_ILi16EEESC_EEEEEfSJ_fSJ_NS1F_6fusion15FusionCallbacksIS1J_NS1Q_17LinearCombinationIffffLNS_15FloatRoundStyleE2EEES1L_S1P_JEEENS4_5SM1004TMEM4LOAD26SM100_TMEM_LOAD_32dp32b16xENS4_13SM90_TMA_LOADENS12_INS13_ILi2ELi4ELi3EEES16_NST_INS5_IJS17_S1N_EEENS5_IJS1N_SC_EEEEEEENS4_39AutoVectorizingCopyWithAssumedAlignmentILi128EEENS4_14SM90_TMA_STOREES25_S27_S27_EEEvvEEEEvNT_6ParamsE) ;  /* 0xffffff6402787950 */ /* 0x000fea0003c3ffff */
        .weak           $__internal_1_$__cuda_sm10x_tcgen05_guardrail_trap_phase_invalid_during_alloc
        .type           $__internal_1_$__cuda_sm10x_tcgen05_guardrail_trap_phase_invalid_during_alloc,@function
        .size           $__internal_1_$__cuda_sm10x_tcgen05_guardrail_trap_phase_invalid_during_alloc,($__internal_2_$__cuda_sm10x_tcgen05_guardrail_trap_unallocated_columns_being_dealloced - $__internal_1_$__cuda_sm10x_tcgen05_guardrail_trap_phase_invalid_during_alloc)
$__internal_1_$__cuda_sm10x_tcgen05_guardrail_trap_phase_invalid_during_alloc:
[----:B------:R-:W-:Y:S05]  /*9a20*/  BPT.TRAP 0x1 ;  /* 0x000000040000795c */ /* 0x000fea0000300000 */
[----:B------:R-:W-:-:S04]  /*9a30*/  MOV R5, 0x0 ;  /* 0x0000000000057802 */ /* 0x000fc80000000f00 */
[----:B------:R-:W-:Y:S05]  /*9a40*/  RET.REL.NODEC R4 `(_ZN7cutlass13device_kernelINS_4gemm6kernel13GemmUniversalIN4cute5tupleIJiiiiEEENS1_10collective13CollectiveMmaINS1_35MainloopSm100TmaUmmaWarpSpecializedILi9ELi2ELi4ENS5_IJNS4_1CILi4EEENSA_ILi1EEESC_EEEEENS5_IJNSA_ILi256EEENSA_ILi64EEENSA_ILi32EEEEEEfNS5_IJlSC_lEEEfSJ_NS4_8TiledMMAINS4_8MMA_AtomIJNS4_23SM100_MMA_TF32_2x1SM_SSINS_10tfloat32_tESN_fLi256ELi64ELNS4_4UMMA5MajorE0ELSP_0ELNSO_7ScaleInE0ELSQ_0EEEEEENS4_6LayoutINS5_IJSC_SC_SC_EEENS5_IJNSA_ILi0EEESV_SV_EEEEENS5_IJNS4_10UnderscoreESY_SY_EEEEENS4_18SM100_TMA_2SM_LOADENS4_14ComposedLayoutINS4_7SwizzleILi3ELi4ELi3EEENS4_18smem_ptr_flag_bitsILi32EEENST_INS5_IJNSA_ILi8EEESH_EEENS5_IJSH_SC_EEEEEEEvNS4_8identityENS4_28SM100_TMA_2SM_LOAD_MULTICASTES1B_vS1C_EENS_8epilogue10collective18CollectiveEpilogueINS1F_23Sm100TmaWarpSpecializedILi4ELi2ELi16ELb1ELb0EEEJNS5_IJNSA_ILi128EEESG_SH_EEENS5_IJNST_IS1K_SC_EENST_INSA_ILi16EEESC_EEEEEfSJ_fSJ_NS1F_6fusion15FusionCallbacksIS1J_NS1Q_17LinearCombinationIffffLNS_15FloatRoundStyleE2EEES1L_S1P_JEEENS4_5SM1004TMEM4LOAD26SM100_TMEM_LOAD_32dp32b16xENS4_13SM90_TMA_LOADENS12_INS13_ILi2ELi4ELi3EEES16_NST_INS5_IJS17_S1N_EEENS5_IJS1N_SC_EEEEEEENS4_39AutoVectorizingCopyWithAssumedAlignmentILi128EEENS4_14SM90_TMA_STOREES25_S27_S27_EEEvvEEEEvNT_6ParamsE) ;  /* 0xffffff64046c7950 */ /* 0x000fea0003c3ffff */
        .weak           $__internal_2_$__cuda_sm10x_tcgen05_guardrail_trap_unallocated_columns_being_dealloced
        .type           $__internal_2_$__cuda_sm10x_tcgen05_guardrail_trap_unallocated_columns_being_dealloced,@function
        .size           $__internal_2_$__cuda_sm10x_tcgen05_guardrail_trap_unallocated_columns_being_dealloced,(.L_x_213 - $__internal_2_$__cuda_sm10x_tcgen05_guardrail_trap_unallocated_columns_being_dealloced)
$__internal_2_$__cuda_sm10x_tcgen05_guardrail_trap_unallocated_columns_being_dealloced:
[----:B------:R-:W-:Y:S05]  /*9a50*/  BPT.TRAP 0x1 ;  /* 0x000000040000795c */ /* 0x000fea0000300000 */
[----:B------:R-:W-:-:S04]  /*9a60*/  HFMA2 R3, -RZ, RZ, 0, 0 ;  /* 0x00000000ff037431 */ /* 0x000fc800000001ff */
[----:B------:R-:W-:Y:S05]  /*9a70*/  RET.REL.NODEC R2 `(_ZN7cutlass13device_kernelINS_4gemm6kernel13GemmUniversalIN4cute5tupleIJiiiiEEENS1_10collective13CollectiveMmaINS1_35MainloopSm100TmaUmmaWarpSpecializedILi9ELi2ELi4ENS5_IJNS4_1CILi4EEENSA_ILi1EEESC_EEEEENS5_IJNSA_ILi256EEENSA_ILi64EEENSA_ILi32EEEEEEfNS5_IJlSC_lEEEfSJ_NS4_8TiledMMAINS4_8MMA_AtomIJNS4_23SM100_MMA_TF32_2x1SM_SSINS_10tfloat32_tESN_fLi256ELi64ELNS4_4UMMA5MajorE0ELSP_0ELNSO_7ScaleInE0ELSQ_0EEEEEENS4_6LayoutINS5_IJSC_SC_SC_EEENS5_IJNSA_ILi0EEESV_SV_EEEEENS5_IJNS4_10UnderscoreESY_SY_EEEEENS4_18SM100_TMA_2SM_LOADENS4_14ComposedLayoutINS4_7SwizzleILi3ELi4ELi3EEENS4_18smem_ptr_flag_bitsILi32EEENST_INS5_IJNSA_ILi8EEESH_EEENS5_IJSH_SC_EEEEEEEvNS4_8identityENS4_28SM100_TMA_2SM_LOAD_MULTICASTES1B_vS1C_EENS_8epilogue10collective18CollectiveEpilogueINS1F_23Sm100TmaWarpSpecializedILi4ELi2ELi16ELb1ELb0EEEJNS5_IJNSA_ILi128EEESG_SH_EEENS5_IJNST_IS1K_SC_EENST_INSA_ILi16EEESC_EEEEEfSJ_fSJ_NS1F_6fusion15FusionCallbacksIS1J_NS1Q_17LinearCombinationIffffLNS_15FloatRoundStyleE2EEES1L_S1P_JEEENS4_5SM1004TMEM4LOAD26SM100_TMEM_LOAD_32dp32b16xENS4_13SM90_TMA_LOADENS12_INS13_ILi2ELi4ELi3EEES16_NST_INS5_IJS17_S1N_EEENS5_IJS1N_SC_EEEEEEENS4_39AutoVectorizingCopyWithAssumedAlignmentILi128EEENS4_14SM90_TMA_STOREES25_S27_S27_EEEvvEEEEvNT_6ParamsE) ;  /* 0xffffff6402607950 */ /* 0x000fea0003c3ffff */
.L_x_212:
[----:B------:R-:W-:-:S00]  /*9a80*/  BRA `(.L_x_212) ;  /* 0xfffffffc00fc7947 */ /* 0x000fc0000383ffff */
[----:B------:R-:W-:-:S00]  /*9a90*/  NOP ;  /* 0x0000000000007918 */ /* 0x000fc00000000000 */
        /* <DEDUP_REMOVED lines=14> */
.L_x_213:


//--------------------- .nv.global.init           --------------------------
	.section	.nv.global.init,"aw",@progbits
.nv.global.init:
	.type		$str$27,@object
	.size		$str$27,($str$28 - $str$27)
$str$27:
        /*0000*/ 	.byte	0x28, 0x61, 0x64, 0x64, 0x72, 0x65, 0x73, 0x73, 0x20, 0x26, 0x20, 0x6d, 0x61, 0x73, 0x6b, 0x29
        /*0010*/ 	.byte	0x20, 0x3d, 0x3d, 0x20, 0x30, 0x00
	.type		$str$28,@object
	.size		$str$28,($str$26 - $str$28)
$str$28:
        /*0016*/ 	.byte	0x2f, 0x74, 0x6d, 0x70, 0x2f, 0x63, 0x75, 0x74, 0x6c, 0x61, 0x73, 0x73, 0x5f, 0x73, 0x77, 0x65
        /*0026*/ 	.byte	0x65, 0x70, 0x5f, 0x73, 0x72, 0x63, 0x2f, 0x69, 0x6e, 0x63, 0x6c, 0x75, 0x64, 0x65, 0x2f, 0x63
        /*0036*/ 	.byte	0x75, 0x74, 0x65, 0x2f, 0x70, 0x6f, 0x69, 0x6e, 0x74, 0x65, 0x72, 0x5f, 0x66, 0x6c, 0x61, 0x67
        /*0046*/ 	.byte	0x67, 0x65, 0x64, 0x2e, 0x68, 0x70, 0x70, 0x00
	.type		$str$26,@object
	.size		$str$26,($str$25 - $str$26)
$str$26:
        /*004e*/ 	.byte	0x2f, 0x74, 0x6d, 0x70, 0x2f, 0x63, 0x75, 0x74, 0x6c, 0x61, 0x73, 0x73, 0x5f, 0x73, 0x77, 0x65
        /*005e*/ 	.byte	0x65, 0x70, 0x5f, 0x73, 0x72, 0x63, 0x2f, 0x69, 0x6e, 0x63, 0x6c, 0x75, 0x64, 0x65, 0x2f, 0x63
        /*006e*/ 	.byte	0x75, 0x74, 0x65, 0x2f, 0x61, 0x74, 0x6f, 0x6d, 0x2f, 0x63, 0x6f, 0x70, 0x79, 0x5f, 0x74, 0x72
        /*007e*/ 	.byte	0x61, 0x69, 0x74, 0x73, 0x5f, 0x73, 0x6d, 0x31, 0x30, 0x30, 0x2e, 0x68, 0x70, 0x70, 0x00
	.type		$str$25,@object
	.size		$str$25,(__unnamed_1 - $str$25)
$str$25:
        /*008d*/ 	.byte	0x28, 0x28, 0x75, 0x69, 0x6e, 0x74, 0x33, 0x32, 0x5f, 0x74, 0x28, 0x74, 0x68, 0x72, 0x65, 0x61
        /*009d*/ 	.byte	0x64, 0x49, 0x64, 0x78, 0x2e, 0x78, 0x29, 0x20, 0x2f, 0x20, 0x33, 0x32, 0x29, 0x20, 0x25, 0x20
        /*00ad*/ 	.byte	0x34, 0x29, 0x20, 0x3d, 0x3d, 0x20, 0x28, 0x28, 0x28, 0x74, 0x6d, 0x65, 0x6d, 0x5f, 0x61, 0x64
        /*00bd*/ 	.byte	0x64, 0x72, 0x20, 0x3e, 0x3e, 0x20, 0x31, 0x36, 0x29, 0x20, 0x2f, 0x20, 0x33, 0x32, 0x29, 0x20
        /*00cd*/ 	.byte	0x25, 0x20, 0x34, 0x29, 0x00
	.type		__unnamed_1,@object
	.size		__unnamed_1,(__unnamed_2 - __unnamed_1)
__unnamed_1:
        /*00d2*/ 	.byte	0x61, 0x75, 0x74, 0x6f, 0x20, 0x63, 0x75, 0x74, 0x65, 0x3a, 0x3a, 0x61, 0x73, 0x5f, 0x70, 0x6f
        /* <DEDUP_REMOVED lines=23> */
        /*0252*/ 	.byte	0x43, 0x3c, 0x32, 0x30, 0x34, 0x38, 0x3e, 0x3e, 0x3e, 0x3e, 0x5d, 0x00
	.type		__unnamed_2,@object
	.size		__unnamed_2,(.L_2 - __unnamed_2)
__unnamed_2:
        /* <DEDUP_REMOVED lines=42> */
        /*04fe*/ 	.byte	0x3e, 0x5d, 0x00
.L_2:


//--------------------- .nv.shared._ZN7cutlass13device_kernelINS_4gemm6kernel13GemmUniversalIN4cute5tupleIJiiiiEEENS1_10collective13CollectiveMmaINS1_35MainloopSm100TmaUmmaWarpSpecializedILi9ELi2ELi4ENS5_IJNS4_1CILi4EEENSA_ILi1EEESC_EEEEENS5_IJNSA_ILi256EEENSA_ILi64EEENSA_ILi32EEEEEEfNS5_IJlSC_lEEEfSJ_NS4_8TiledMMAINS4_8MMA_AtomIJNS4_23SM100_MMA_TF32_2x1SM_SSINS_10tfloat32_tESN_fLi256ELi64ELNS4_4UMMA5MajorE0ELSP_0ELNSO_7ScaleInE0ELSQ_0EEEEEENS4_6LayoutINS5_IJSC_SC_SC_EEENS5_IJNSA_ILi0EEESV_SV_EEEEENS5_IJNS4_10UnderscoreESY_SY_EEEEENS4_18SM100_TMA_2SM_LOADENS4_14ComposedLayoutINS4_7SwizzleILi3ELi4ELi3EEENS4_18smem_ptr_flag_bitsILi32EEENST_INS5_IJNSA_ILi8EEESH_EEENS5_IJSH_SC_EEEEEEEvNS4_8identityENS4_28SM100_TMA_2SM_LOAD_MULTICASTES1B_vS1C_EENS_8epilogue10collective18CollectiveEpilogueINS1F_23Sm100TmaWarpSpecializedILi4ELi2ELi16ELb1ELb0EEEJNS5_IJNSA_ILi128EEESG_SH_EEENS5_IJNST_IS1K_SC_EENST_INSA_ILi16EEESC_EEEEEfSJ_fSJ_NS1F_6fusion15FusionCallbacksIS1J_NS1Q_17LinearCombinationIffffLNS_15FloatRoundStyleE2EEES1L_S1P_JEEENS4_5SM1004TMEM4LOAD26SM100_TMEM_LOAD_32dp32b16xENS4_13SM90_TMA_LOADENS12_INS13_ILi2ELi4ELi3EEES16_NST_INS5_IJS17_S1N_EEENS5_IJS1N_SC_EEEEEEENS4_39AutoVectorizingCopyWithAssumedAlignmentILi128EEENS4_14SM90_TMA_STOREES25_S27_S27_EEEvvEEEEvNT_6ParamsE --------------------------
	.section	.nv.shared._ZN7cutlass13device_kernelINS_4gemm6kernel13GemmUniversalIN4cute5tupleIJiiiiEEENS1_10collective13CollectiveMmaINS1_35MainloopSm100TmaUmmaWarpSpecializedILi9ELi2ELi4ENS5_IJNS4_1CILi4EEENSA_ILi1EEESC_EEEEENS5_IJNSA_ILi256EEENSA_ILi64EEENSA_ILi32EEEEEEfNS5_IJlSC_lEEEfSJ_NS4_8TiledMMAINS4_8MMA_AtomIJNS4_23SM100_MMA_TF32_2x1SM_SSINS_10tfloat32_tESN_fLi256ELi64ELNS4_4UMMA5MajorE0ELSP_0ELNSO_7ScaleInE0ELSQ_0EEEEEENS4_6LayoutINS5_IJSC_SC_SC_EEENS5_IJNSA_ILi0EEESV_SV_EEEEENS5_IJNS4_10UnderscoreESY_SY_EEEEENS4_18SM100_TMA_2SM_LOADENS4_14ComposedLayoutINS4_7SwizzleILi3ELi4ELi3EEENS4_18smem_ptr_flag_bitsILi32EEENST_INS5_IJNSA_ILi8EEESH_EEENS5_IJSH_SC_EEEEEEEvNS4_8identityENS4_28SM100_TMA_2SM_LOAD_MULTICASTES1B_vS1C_EENS_8epilogue10collective18CollectiveEpilogueINS1F_23Sm100TmaWarpSpecializedILi4ELi2ELi16ELb1ELb0EEEJNS5_IJNSA_ILi128EEESG_SH_EEENS5_IJNST_IS1K_SC_EENST_INSA_ILi16EEESC_EEEEEfSJ_fSJ_NS1F_6fusion15FusionCallbacksIS1J_NS1Q_17LinearCombinationIffffLNS_15FloatRoundStyleE2EEES1L_S1P_JEEENS4_5SM1004TMEM4LOAD26SM100_TMEM_LOAD_32dp32b16xENS4_13SM90_TMA_LOADENS12_INS13_ILi2ELi4ELi3EEES16_NST_INS5_IJS17_S1N_EEENS5_IJS1N_SC_EEEEEEENS4_39AutoVectorizingCopyWithAssumedAlignmentILi128EEENS4_14SM90_TMA_STOREES25_S27_S27_EEEvvEEEEvNT_6ParamsE,"aw",@nobits
	.sectionflags	@""
	.align	16
	.zero		1024


//--------------------- .nv.shared.reserved.0     --------------------------
	.section	.nv.shared.reserved.0,"aw",@nobits
	.weak		__nv_reservedSMEM_offset_0_alias
	.size		__nv_reservedSMEM_offset_0_alias, 0, 64
	.other		__nv_reservedSMEM_offset_0_alias,@"STO_CUDA_RESERVED_SHARED STV_DEFAULT"
__nv_reservedSMEM_offset_0_alias:
	.zero		0
.nv.shared.reserved.0:
	.zero		64
	.weak		__nv_reservedSMEM_tcgen05_partition
	.type		__nv_reservedSMEM_tcgen05_partition,@object
	.size		__nv_reservedSMEM_tcgen05_partition,(.L_0 - __nv_reservedSMEM_tcgen05_partition)
__nv_reservedSMEM_tcgen05_partition:
	.zero		32
.L_0:


//--------------------- .nv.global                --------------------------
	.section	.nv.global,"aw",@nobits
.nv.global:
	.type		_ZN40_INTERNAL_133cc7b7_4_k_cu_d208a490_264704cute1_E,@object
	.size		_ZN40_INTERNAL_133cc7b7_4_k_cu_d208a490_264704cute1_E,(_ZN40_INTERNAL_133cc7b7_4_k_cu_d208a490_264704cuda3std3__45__cpo6cbeginE - _ZN40_INTERNAL_133cc7b7_4_k_cu_d208a490_264704cute1_E)
_ZN40_INTERNAL_133cc7b7_4_k_cu_d208a490_264704cute1_E:
	.zero		1
	.type		_ZN40_INTERNAL_133cc7b7_4_k_cu_d208a490_264704cuda3std3__45__cpo6cbeginE,@object
	.size		_ZN40_INTERNAL_133cc7b7_4_k_cu_d208a490_264704cuda3std3__45__cpo6cbeginE,(_ZN40_INTERNAL_133cc7b7_4_k_cu_d208a490_264704cuda3std3__48in_placeE - _ZN40_INTERNAL_133cc7b7_4_k_cu_d208a490_264704cuda3std3__45__cpo6cbeginE)
_ZN40_INTERNAL_133cc7b7_4_k_cu_d208a490_264704cuda3std3__45__cpo6cbeginE:
	.zero		1
	.type		_ZN40_INTERNAL_133cc7b7_4_k_cu_d208a490_264704cuda3std3__48in_placeE,@object
	.size		_ZN40_INTERNAL_133cc7b7_4_k_cu_d208a490_264704cuda3std3__48in_placeE,(_ZN40_INTERNAL_133cc7b7_4_k_cu_d208a490_264704cuda3std6ranges3__45__cpo9iter_moveE - _ZN40_INTERNAL_133cc7b7_4_k_cu_d208a490_264704cuda3std3__48in_placeE)
_ZN40_INTERNAL_133cc7b7_4_k_cu_d208a490_264704cuda3std3__48in_placeE:
	.zero		1
	.type		_ZN40_INTERNAL_133cc7b7_4_k_cu_d208a490_264704cuda3std6ranges3__45__cpo9iter_moveE,@object
	.size		_ZN40_INTERNAL_133cc7b7_4_k_cu_d208a490_264704cuda3std6ranges3__45__cpo9iter_moveE,(_ZN40_INTERNAL_133cc7b7_4_k_cu_d208a490_264704cuda3std3__45__cpo5beginE - _ZN40_INTERNAL_133cc7b7_4_k_cu_d208a490_264704cuda3std6ranges3__45__cpo9iter_moveE)
_ZN40_INTERNAL_133cc7b7_4_k_cu_d208a490_264704cuda3std6ranges3__45__cpo9iter_moveE:
	.zero		1
	.type		_ZN40_INTERNAL_133cc7b7_4_k_cu_d208a490_264704cuda3std3__45__cpo5beginE,@object
	.size		_ZN40_INTERNAL_133cc7b7_4_k_cu_d208a490_264704cuda3std3__45__cpo5beginE,(_ZN40_INTERNAL_133cc7b7_4_k_cu_d208a490_264704cuda3std3__442_GLOBAL__N__133cc7b7_4_k_cu_d208a490_264706ignoreE - _ZN40_INTERNAL_133cc7b7_4_k_cu_d208a490_264704cuda3std3__45__cpo5beginE)
_ZN40_INTERNAL_133cc7b7_4_k_cu_d208a490_264704cuda3std3__45__cpo5beginE:
	.zero		1
	.type		_ZN40_INTERNAL_133cc7b7_4_k_cu_d208a490_264704cuda3std3__442_GLOBAL__N__133cc7b7_4_k_cu_d208a490_264706ignoreE,@object
	.size		_ZN40_INTERNAL_133cc7b7_4_k_cu_d208a490_264704cuda3std3__442_GLOBAL__N__133cc7b7_4_k_cu_d208a490_264706ignoreE,(_ZN40_INTERNAL_133cc7b7_4_k_cu_d208a490_264704cute7productE - _ZN40_INTERNAL_133cc7b7_4_k_cu_d208a490_264704cuda3std3__442_GLOBAL__N__133cc7b7_4_k_cu_d208a490_264706ignoreE)
_ZN40_INTERNAL_133cc7b7_4_k_cu_d208a490_264704cuda3std3__442_GLOBAL__N__133cc7b7_4_k_cu_d208a490_264706ignoreE:
	.zero		1
	.type		_ZN40_INTERNAL_133cc7b7_4_k_cu_d208a490_264704cute7productE,@object
	.size		_ZN40_INTERNAL_133cc7b7_4_k_cu_d208a490_264704cute7productE,(_ZN40_INTERNAL_133cc7b7_4_k_cu_d208a490_264704cuda3std3__45__cpo3endE - _ZN40_INTERNAL_133cc7b7_4_k_cu_d208a490_264704cute7productE)
_ZN40_INTERNAL_133cc7b7_4_k_cu_d208a490_264704cute7productE:
	.zero		1
	.type		_ZN40_INTERNAL_133cc7b7_4_k_cu_d208a490_264704cuda3std3__45__cpo3endE,@object
	.size		_ZN40_INTERNAL_133cc7b7_4_k_cu_d208a490_264704cuda3std3__45__cpo3endE,(_ZN40_INTERNAL_133cc7b7_4_k_cu_d208a490_264704cuda3std3__419piecewise_constructE - _ZN40_INTERNAL_133cc7b7_4_k_cu_d208a490_264704cuda3std3__45__cpo3endE)
_ZN40_INTERNAL_133cc7b7_4_k_cu_d208a490_264704cuda3std3__45__cpo3endE:
	.zero		1
	.type		_ZN40_INTERNAL_133cc7b7_4_k_cu_d208a490_264704cuda3std3__419piecewise_constructE,@object
	.size		_ZN40_INTERNAL_133cc7b7_4_k_cu_d208a490_264704cuda3std3__419piecewise_constructE,(_ZN40_INTERNAL_133cc7b7_4_k_cu_d208a490_264704cuda3std3__45__cpo4cendE - _ZN40_INTERNAL_133cc7b7_4_k_cu_d208a490_264704cuda3std3__419piecewise_constructE)
_ZN40_INTERNAL_133cc7b7_4_k_cu_d208a490_264704cuda3std3__419piecewise_constructE:
	.zero		1
	.type		_ZN40_INTERNAL_133cc7b7_4_k_cu_d208a490_264704cuda3std3__45__cpo4cendE,@object
	.size		_ZN40_INTERNAL_133cc7b7_4_k_cu_d208a490_264704cuda3std3__45__cpo4cendE,(_ZN40_INTERNAL_133cc7b7_4_k_cu_d208a490_264704cuda3std6ranges3__45__cpo4swapE - _ZN40_INTERNAL_133cc7b7_4_k_cu_d208a490_264704cuda3std3__45__cpo4cendE)
_ZN40_INTERNAL_133cc7b7_4_k_cu_d208a490_264704cuda3std3__45__cpo4cendE:
	.zero		1
	.type		_ZN40_INTERNAL_133cc7b7_4_k_cu_d208a490_264704cuda3std6ranges3__45__cpo4swapE,@object
	.size		_ZN40_INTERNAL_133cc7b7_4_k_cu_d208a490_264704cuda3std6ranges3__45__cpo4swapE,(.L_10 - _ZN40_INTERNAL_133cc7b7_4_k_cu_d208a490_264704cuda3std6ranges3__45__cpo4swapE)
_ZN40_INTERNAL_133cc7b7_4_k_cu_d208a490_264704cuda3std6ranges3__45__cpo4swapE:
	.zero		1
.L_10:


//--------------------- .nv.constant0._ZN7cutlass13device_kernelINS_4gemm6kernel13GemmUniversalIN4cute5tupleIJiiiiEEENS1_10collective13CollectiveMmaINS1_35MainloopSm100TmaUmmaWarpSpecializedILi9ELi2ELi4ENS5_IJNS4_1CILi4EEENSA_ILi1EEESC_EEEEENS5_IJNSA_ILi256EEENSA_ILi64EEENSA_ILi32EEEEEEfNS5_IJlSC_lEEEfSJ_NS4_8TiledMMAINS4_8MMA_AtomIJNS4_23SM100_MMA_TF32_2x1SM_SSINS_10tfloat32_tESN_fLi256ELi64ELNS4_4UMMA5MajorE0ELSP_0ELNSO_7ScaleInE0ELSQ_0EEEEEENS4_6LayoutINS5_IJSC_SC_SC_EEENS5_IJNSA_ILi0EEESV_SV_EEEEENS5_IJNS4_10UnderscoreESY_SY_EEEEENS4_18SM100_TMA_2SM_LOADENS4_14ComposedLayoutINS4_7SwizzleILi3ELi4ELi3EEENS4_18smem_ptr_flag_bitsILi32EEENST_INS5_IJNSA_ILi8EEESH_EEENS5_IJSH_SC_EEEEEEEvNS4_8identityENS4_28SM100_TMA_2SM_LOAD_MULTICASTES1B_vS1C_EENS_8epilogue10collective18CollectiveEpilogueINS1F_23Sm100TmaWarpSpecializedILi4ELi2ELi16ELb1ELb0EEEJNS5_IJNSA_ILi128EEESG_SH_EEENS5_IJNST_IS1K_SC_EENST_INSA_ILi16EEESC_EEEEEfSJ_fSJ_NS1F_6fusion15FusionCallbacksIS1J_NS1Q_17LinearCombinationIffffLNS_15FloatRoundStyleE2EEES1L_S1P_JEEENS4_5SM1004TMEM4LOAD26SM100_TMEM_LOAD_32dp32b16xENS4_13SM90_TMA_LOADENS12_INS13_ILi2ELi4ELi3EEES16_NST_INS5_IJS17_S1N_EEENS5_IJS1N_SC_EEEEEEENS4_39AutoVectorizingCopyWithAssumedAlignmentILi128EEENS4_14SM90_TMA_STOREES25_S27_S27_EEEvvEEEEvNT_6ParamsE --------------------------
	.section	.nv.constant0._ZN7cutlass13device_kernelINS_4gemm6kernel13GemmUniversalIN4cute5tupleIJiiiiEEENS1_10collective13CollectiveMmaINS1_35MainloopSm100TmaUmmaWarpSpecializedILi9ELi2ELi4ENS5_IJNS4_1CILi4EEENSA_ILi1EEESC_EEEEENS5_IJNSA_ILi256EEENSA_ILi64EEENSA_ILi32EEEEEEfNS5_IJlSC_lEEEfSJ_NS4_8TiledMMAINS4_8MMA_AtomIJNS4_23SM100_MMA_TF32_2x1SM_SSINS_10tfloat32_tESN_fLi256ELi64ELNS4_4UMMA5MajorE0ELSP_0ELNSO_7ScaleInE0ELSQ_0EEEEEENS4_6LayoutINS5_IJSC_SC_SC_EEENS5_IJNSA_ILi0EEESV_SV_EEEEENS5_IJNS4_10UnderscoreESY_SY_EEEEENS4_18SM100_TMA_2SM_LOADENS4_14ComposedLayoutINS4_7SwizzleILi3ELi4ELi3EEENS4_18smem_ptr_flag_bitsILi32EEENST_INS5_IJNSA_ILi8EEESH_EEENS5_IJSH_SC_EEEEEEEvNS4_8identityENS4_28SM100_TMA_2SM_LOAD_MULTICASTES1B_vS1C_EENS_8epilogue10collective18CollectiveEpilogueINS1F_23Sm100TmaWarpSpecializedILi4ELi2ELi16ELb1ELb0EEEJNS5_IJNSA_ILi128EEESG_SH_EEENS5_IJNST_IS1K_SC_EENST_INSA_ILi16EEESC_EEEEEfSJ_fSJ_NS1F_6fusion15FusionCallbacksIS1J_NS1Q_17LinearCombinationIffffLNS_15FloatRoundStyleE2EEES1L_S1P_JEEENS4_5SM1004TMEM4LOAD26SM100_TMEM_LOAD_32dp32b16xENS4_13SM90_TMA_LOADENS12_INS13_ILi2ELi4ELi3EEES16_NST_INS5_IJS17_S1N_EEENS5_IJS1N_SC_EEEEEEENS4_39AutoVectorizingCopyWithAssumedAlignmentILi128EEENS4_14SM90_TMA_STOREES25_S27_S27_EEEvvEEEEvNT_6ParamsE,"a",@progbits
	.sectionflags	@""
	.align	4
.nv.constant0._ZN7cutlass13device_kernelINS_4gemm6kernel13GemmUniversalIN4cute5tupleIJiiiiEEENS1_10collective13CollectiveMmaINS1_35MainloopSm100TmaUmmaWarpSpecializedILi9ELi2ELi4ENS5_IJNS4_1CILi4EEENSA_ILi1EEESC_EEEEENS5_IJNSA_ILi256EEENSA_ILi64EEENSA_ILi32EEEEEEfNS5_IJlSC_lEEEfSJ_NS4_8TiledMMAINS4_8MMA_AtomIJNS4_23SM100_MMA_TF32_2x1SM_SSINS_10tfloat32_tESN_fLi256ELi64ELNS4_4UMMA5MajorE0ELSP_0ELNSO_7ScaleInE0ELSQ_0EEEEEENS4_6LayoutINS5_IJSC_SC_SC_EEENS5_IJNSA_ILi0EEESV_SV_EEEEENS5_IJNS4_10UnderscoreESY_SY_EEEEENS4_18SM100_TMA_2SM_LOADENS4_14ComposedLayoutINS4_7SwizzleILi3ELi4ELi3EEENS4_18smem_ptr_flag_bitsILi32EEENST_INS5_IJNSA_ILi8EEESH_EEENS5_IJSH_SC_EEEEEEEvNS4_8identityENS4_28SM100_TMA_2SM_LOAD_MULTICASTES1B_vS1C_EENS_8epilogue10collective18CollectiveEpilogueINS1F_23Sm100TmaWarpSpecializedILi4ELi2ELi16ELb1ELb0EEEJNS5_IJNSA_ILi128EEESG_SH_EEENS5_IJNST_IS1K_SC_EENST_INSA_ILi16EEESC_EEEEEfSJ_fSJ_NS1F_6fusion15FusionCallbacksIS1J_NS1Q_17LinearCombinationIffffLNS_15FloatRoundStyleE2EEES1L_S1P_JEEENS4_5SM1004TMEM4LOAD26SM100_TMEM_LOAD_32dp32b16xENS4_13SM90_TMA_LOADENS12_INS13_ILi2ELi4ELi3EEES16_NST_INS5_IJS17_S1N_EEENS5_IJS1N_SC_EEEEEEENS4_39AutoVectorizingCopyWithAssumedAlignmentILi128EEENS4_14SM90_TMA_STOREES25_S27_S27_EEEvvEEEEvNT_6ParamsE:
	.zero		2944


//--------------------- SYMBOLS --------------------------

	.type		.nv.reservedSmem.offset0,@object
	.size		.nv.reservedSmem.offset0,0x4
	.type		.nv.reservedSmem.cap,@object
	.size		.nv.reservedSmem.cap,0x4
	.type		__assertfail,@function
